// auto-generated by cutlass_sweep.gemm — config: {"arch": "sm_90", "cluster_m": 1, "cluster_n": 1, "dtype": "bf16", "stages": 0, "tile_k": 64, "tile_m": 128, "tile_n": 128}
#include "cutlass/cutlass.h"
#include "cutlass/gemm/collective/collective_builder.hpp"
#include "cutlass/gemm/device/gemm_universal_adapter.h"
#include "cutlass/gemm/kernel/gemm_universal.hpp"
#include "cutlass/epilogue/collective/collective_builder.hpp"

using ElemA = cutlass::bfloat16_t;
using ElemB = cutlass::bfloat16_t;
using ElemCD = cutlass::bfloat16_t;
using Acc  = float;
using TileShape    = cute::Shape<cute::_128, cute::_128, cute::_64>;
using ClusterShape = cute::Shape<cute::_1, cute::_1, cute::_1>;

using CollectiveEpilogue = typename cutlass::epilogue::collective::CollectiveBuilder<
    cutlass::arch::Sm90, cutlass::arch::OpClassTensorOp,
    TileShape, ClusterShape,
    cutlass::epilogue::collective::EpilogueTileAuto,
    Acc, Acc,
    ElemCD, cutlass::layout::RowMajor, 128 / cutlass::sizeof_bits<ElemCD>::value,
    ElemCD, cutlass::layout::RowMajor, 128 / cutlass::sizeof_bits<ElemCD>::value,
    cutlass::epilogue::collective::EpilogueScheduleAuto
  >::CollectiveOp;

using CollectiveMainloop = typename cutlass::gemm::collective::CollectiveBuilder<
    cutlass::arch::Sm90, cutlass::arch::OpClassTensorOp,
    ElemA, cutlass::layout::RowMajor, 128 / cutlass::sizeof_bits<ElemA>::value,
    ElemB, cutlass::layout::ColumnMajor, 128 / cutlass::sizeof_bits<ElemB>::value,
    Acc,
    TileShape, ClusterShape,
    cutlass::gemm::collective::StageCountAutoCarveout<static_cast<int>(sizeof(typename CollectiveEpilogue::SharedStorage))>,
    cutlass::gemm::collective::KernelScheduleAuto
  >::CollectiveOp;

using GemmKernel = cutlass::gemm::kernel::GemmUniversal<
    cute::Shape<int,int,int,int>,
    CollectiveMainloop,
    CollectiveEpilogue
>;
using Gemm = cutlass::gemm::device::GemmUniversalAdapter<GemmKernel>;

// Force the device kernel symbol into the cubin without needing a host main.
auto* _anchor = &cutlass::device_kernel<GemmKernel>;


// ===== COMPILED SASS (sm_90a) =====

	.target	sm_90a

	.elftype	@"ET_EXEC"


//--------------------- .note.nv.tkinfo           --------------------------
	.section	.note.nv.tkinfo,"",@"SHT_NOTE"
	.sectionflags	@"SHF_NOTE_NV_TKINFO"
	.tkinfo
        /*0018*/ 	.word	0x00000002
        /*0030*/ 	.string	""
        /*0030*/ 	.string	"ptxas"
        /*0030*/ 	.string	"Cuda compilation tools, release 13.0, V13.0.88"
        /*0030*/ 	.string	"Build cuda_13.0.r13.0/compiler.36424714_0"
        /*0030*/ 	.string	"-arch sm_90a -m 64 "



//--------------------- .note.nv.cuinfo           --------------------------
	.section	.note.nv.cuinfo,"",@"SHT_NOTE"
	.sectionflags	@"SHF_NOTE_NV_CUINFO"
        /*0018*/ 	.short	0x0002
        /*001a*/ 	.short	0x005a
        /*001c*/ 	.short	0x0082
	.zero		2


//--------------------- .nv.info                  --------------------------
	.section	.nv.info,"",@"SHT_CUDA_INFO"
	.align	4


	//----- nvinfo : EIATTR_REGCOUNT
	.align		4
        /*0000*/ 	.byte	0x04, 0x2f
        /*0002*/ 	.short	(.L_15 - .L_14)
	.align		4
.L_14:
        /*0004*/ 	.word	index@(_ZN7cutlass13device_kernelINS_4gemm6kernel13GemmUniversalIN4cute5tupleIJiiiiEEENS1_10collective13CollectiveMmaINS1_34MainloopSm90TmaGmmaWarpSpecializedILi7ENS5_IJNS4_1CILi1EEESB_SB_EEENS1_35KernelTmaWarpSpecializedCooperativeEEENS5_IJNSA_ILi128EEESF_NSA_ILi64EEEEEENS_10bfloat16_tENS5_IJlSB_lEEESI_SJ_NS4_8TiledMMAINS4_8MMA_AtomIJNS4_4SM904GMMA28MMA_64x128x16_F32BF16BF16_SSILNSN_5MajorE0ELSP_0ELNSN_7ScaleInE1ELSQ_1EEEEEENS4_6LayoutINS5_IJNSA_ILi2EEESB_SB_EEENS5_IJSB_NSA_ILi0EEESW_EEEEENS5_IJNS4_10UnderscoreESZ_SZ_EEEEENS4_13SM90_TMA_LOADENS4_14ComposedLayoutINS4_7SwizzleILi3ELi4ELi3EEENS4_18smem_ptr_flag_bitsILi16EEENST_INS5_IJNSA_ILi8EEESG_EEENS5_IJSG_SB_EEEEEEEvNS4_8identityES12_S1C_vS1D_EENS_8epilogue10collective6detail29Sm90TmaWarpSpecializedAdapterINS1G_15DefaultEpilogueISI_SJ_SJ_NS1F_6thread17LinearCombinationISI_Li1EffLNS1K_9ScaleType4KindE0ELNS_15FloatRoundStyleE2ESI_EENS1_15EpilogueDefaultEEEEEvvEEEEvNT_6ParamsE)
        /*0008*/ 	.word	0x000000a8


	//----- nvinfo : EIATTR_FRAME_SIZE
	.align		4
.L_15:
        /*000c*/ 	.byte	0x04, 0x11
        /*000e*/ 	.short	(.L_17 - .L_16)
	.align		4
.L_16:
        /*0010*/ 	.word	index@(_ZN7cutlass13device_kernelINS_4gemm6kernel13GemmUniversalIN4cute5tupleIJiiiiEEENS1_10collective13CollectiveMmaINS1_34MainloopSm90TmaGmmaWarpSpecializedILi7ENS5_IJNS4_1CILi1EEESB_SB_EEENS1_35KernelTmaWarpSpecializedCooperativeEEENS5_IJNSA_ILi128EEESF_NSA_ILi64EEEEEENS_10bfloat16_tENS5_IJlSB_lEEESI_SJ_NS4_8TiledMMAINS4_8MMA_AtomIJNS4_4SM904GMMA28MMA_64x128x16_F32BF16BF16_SSILNSN_5MajorE0ELSP_0ELNSN_7ScaleInE1ELSQ_1EEEEEENS4_6LayoutINS5_IJNSA_ILi2EEESB_SB_EEENS5_IJSB_NSA_ILi0EEESW_EEEEENS5_IJNS4_10UnderscoreESZ_SZ_EEEEENS4_13SM90_TMA_LOADENS4_14ComposedLayoutINS4_7SwizzleILi3ELi4ELi3EEENS4_18smem_ptr_flag_bitsILi16EEENST_INS5_IJNSA_ILi8EEESG_EEENS5_IJSG_SB_EEEEEEEvNS4_8identityES12_S1C_vS1D_EENS_8epilogue10collective6detail29Sm90TmaWarpSpecializedAdapterINS1G_15DefaultEpilogueISI_SJ_SJ_NS1F_6thread17LinearCombinationISI_Li1EffLNS1K_9ScaleType4KindE0ELNS_15FloatRoundStyleE2ESI_EENS1_15EpilogueDefaultEEEEEvvEEEEvNT_6ParamsE)
        /*0014*/ 	.word	0x00000000


	//----- nvinfo : EIATTR_MIN_STACK_SIZE
	.align		4
.L_17:
        /*0018*/ 	.byte	0x04, 0x12
        /*001a*/ 	.short	(.L_19 - .L_18)
	.align		4
.L_18:
        /*001c*/ 	.word	index@(_ZN7cutlass13device_kernelINS_4gemm6kernel13GemmUniversalIN4cute5tupleIJiiiiEEENS1_10collective13CollectiveMmaINS1_34MainloopSm90TmaGmmaWarpSpecializedILi7ENS5_IJNS4_1CILi1EEESB_SB_EEENS1_35KernelTmaWarpSpecializedCooperativeEEENS5_IJNSA_ILi128EEESF_NSA_ILi64EEEEEENS_10bfloat16_tENS5_IJlSB_lEEESI_SJ_NS4_8TiledMMAINS4_8MMA_AtomIJNS4_4SM904GMMA28MMA_64x128x16_F32BF16BF16_SSILNSN_5MajorE0ELSP_0ELNSN_7ScaleInE1ELSQ_1EEEEEENS4_6LayoutINS5_IJNSA_ILi2EEESB_SB_EEENS5_IJSB_NSA_ILi0EEESW_EEEEENS5_IJNS4_10UnderscoreESZ_SZ_EEEEENS4_13SM90_TMA_LOADENS4_14ComposedLayoutINS4_7SwizzleILi3ELi4ELi3EEENS4_18smem_ptr_flag_bitsILi16EEENST_INS5_IJNSA_ILi8EEESG_EEENS5_IJSG_SB_EEEEEEEvNS4_8identityES12_S1C_vS1D_EENS_8epilogue10collective6detail29Sm90TmaWarpSpecializedAdapterINS1G_15DefaultEpilogueISI_SJ_SJ_NS1F_6thread17LinearCombinationISI_Li1EffLNS1K_9ScaleType4KindE0ELNS_15FloatRoundStyleE2ESI_EENS1_15EpilogueDefaultEEEEEvvEEEEvNT_6ParamsE)
        /*0020*/ 	.word	0x00000000
.L_19:


//--------------------- .nv.compat                --------------------------
	.section	.nv.compat,"",@"SHT_CUDA_COMPAT_INFO"
	.align	4
        /*0000*/ 	.byte	0x02, 0x09, 0x01, 0x00, 0x02, 0x02, 0x04, 0x00, 0x02, 0x05, 0x05, 0x00, 0x03, 0x07, 0x01, 0x01
        /*0010*/ 	.byte	0x02, 0x03, 0x01, 0x00, 0x02, 0x06, 0x01, 0x00, 0x04, 0x0b, 0x08, 0x00, 0x00, 0x00, 0x00, 0x00
        /*0020*/ 	.byte	0x00, 0x00, 0x00, 0x00


//--------------------- .nv.info._ZN7cutlass13device_kernelINS_4gemm6kernel13GemmUniversalIN4cute5tupleIJiiiiEEENS1_10collective13CollectiveMmaINS1_34MainloopSm90TmaGmmaWarpSpecializedILi7ENS5_IJNS4_1CILi1EEESB_SB_EEENS1_35KernelTmaWarpSpecializedCooperativeEEENS5_IJNSA_ILi128EEESF_NSA_ILi64EEEEEENS_10bfloat16_tENS5_IJlSB_lEEESI_SJ_NS4_8TiledMMAINS4_8MMA_AtomIJNS4_4SM904GMMA28MMA_64x128x16_F32BF16BF16_SSILNSN_5MajorE0ELSP_0ELNSN_7ScaleInE1ELSQ_1EEEEEENS4_6LayoutINS5_IJNSA_ILi2EEESB_SB_EEENS5_IJSB_NSA_ILi0EEESW_EEEEENS5_IJNS4_10UnderscoreESZ_SZ_EEEEENS4_13SM90_TMA_LOADENS4_14ComposedLayoutINS4_7SwizzleILi3ELi4ELi3EEENS4_18smem_ptr_flag_bitsILi16EEENST_INS5_IJNSA_ILi8EEESG_EEENS5_IJSG_SB_EEEEEEEvNS4_8identityES12_S1C_vS1D_EENS_8epilogue10collective6detail29Sm90TmaWarpSpecializedAdapterINS1G_15DefaultEpilogueISI_SJ_SJ_NS1F_6thread17LinearCombinationISI_Li1EffLNS1K_9ScaleType4KindE0ELNS_15FloatRoundStyleE2ESI_EENS1_15EpilogueDefaultEEEEEvvEEEEvNT_6ParamsE --------------------------
	.section	.nv.info._ZN7cutlass13device_kernelINS_4gemm6kernel13GemmUniversalIN4cute5tupleIJiiiiEEENS1_10collective13CollectiveMmaINS1_34MainloopSm90TmaGmmaWarpSpecializedILi7ENS5_IJNS4_1CILi1EEESB_SB_EEENS1_35KernelTmaWarpSpecializedCooperativeEEENS5_IJNSA_ILi128EEESF_NSA_ILi64EEEEEENS_10bfloat16_tENS5_IJlSB_lEEESI_SJ_NS4_8TiledMMAINS4_8MMA_AtomIJNS4_4SM904GMMA28MMA_64x128x16_F32BF16BF16_SSILNSN_5MajorE0ELSP_0ELNSN_7ScaleInE1ELSQ_1EEEEEENS4_6LayoutINS5_IJNSA_ILi2EEESB_SB_EEENS5_IJSB_NSA_ILi0EEESW_EEEEENS5_IJNS4_10UnderscoreESZ_SZ_EEEEENS4_13SM90_TMA_LOADENS4_14ComposedLayoutINS4_7SwizzleILi3ELi4ELi3EEENS4_18smem_ptr_flag_bitsILi16EEENST_INS5_IJNSA_ILi8EEESG_EEENS5_IJSG_SB_EEEEEEEvNS4_8identityES12_S1C_vS1D_EENS_8epilogue10collective6detail29Sm90TmaWarpSpecializedAdapterINS1G_15DefaultEpilogueISI_SJ_SJ_NS1F_6thread17LinearCombinationISI_Li1EffLNS1K_9ScaleType4KindE0ELNS_15FloatRoundStyleE2ESI_EENS1_15EpilogueDefaultEEEEEvvEEEEvNT_6ParamsE,"",@"SHT_CUDA_INFO"
	.sectionflags	@""
	.align	4


	//----- nvinfo : EIATTR_CUDA_API_VERSION
	.align		4
        /*0000*/ 	.byte	0x04, 0x37
        /*0002*/ 	.short	(.L_21 - .L_20)
.L_20:
        /*0004*/ 	.word	0x00000082


	//----- nvinfo : EIATTR_KPARAM_INFO
	.align		4
.L_21:
        /*0008*/ 	.byte	0x04, 0x17
        /*000a*/ 	.short	(.L_23 - .L_22)
.L_22:
        /*000c*/ 	.word	0x00000000
        /*0010*/ 	.short	0x0000
        /*0012*/ 	.short	0x0070
        /*0014*/ 	.byte	0x00, 0xf0, 0x01, 0x10


	//----- nvinfo : EIATTR_SPARSE_MMA_MASK
	.align		4
.L_23:
        /*0018*/ 	.byte	0x03, 0x50
        /*001a*/ 	.short	0x0000


	//----- nvinfo : EIATTR_MAXREG_COUNT
	.align		4
        /*001c*/ 	.byte	0x03, 0x1b
        /*001e*/ 	.short	0x00a8


	//----- nvinfo : EIATTR_NUM_BARRIERS
	.align		4
        /*0020*/ 	.byte	0x02, 0x4c
        /*0022*/ 	.byte	0x01
	.zero		1


	//----- nvinfo : EIATTR_EXTERNS
	.align		4
        /*0024*/ 	.byte	0x04, 0x0f
        /*0026*/ 	.short	(.L_25 - .L_24)


	//   ....[0]....
	.align		4
.L_24:
        /*0028*/ 	.word	index@(__assertfail)


	//----- nvinfo : EIATTR_MERCURY_ISA_VERSION
	.align		4
.L_25:
        /*002c*/ 	.byte	0x03, 0x5f
        /*002e*/ 	.short	0x0101


	//----- nvinfo : EIATTR_INT_WARP_WIDE_INSTR_OFFSETS
	.align		4
        /*0030*/ 	.byte	0x04, 0x31
        /*0032*/ 	.short	(.L_27 - .L_26)


	//   ....[0]....
.L_26:
        /*0034*/ 	.word	0x00000450


	//   ....[1]....
        /*0038*/ 	.word	0x00000460


	//   ....[2]....
        /*003c*/ 	.word	0x00000520


	//----- nvinfo : EIATTR_COOP_GROUP_MASK_REGIDS
	.align		4
.L_27:
        /*0040*/ 	.byte	0x04, 0x29
        /*0042*/ 	.short	(.L_29 - .L_28)


	//   ....[0]....
.L_28:
        /*0044*/ 	.word	0xffffffff


	//   ....[1]....
        /*0048*/ 	.word	0xffffffff


	//   ....[2]....
        /*004c*/ 	.word	0xffffffff


	//   ....[3]....
        /*0050*/ 	.word	0xffffffff


	//   ....[4]....
        /*0054*/ 	.word	0xffffffff


	//----- nvinfo : EIATTR_COOP_GROUP_INSTR_OFFSETS
	.align		4
.L_29:
        /*0058*/ 	.byte	0x04, 0x28
        /*005a*/ 	.short	(.L_31 - .L_30)


	//   ....[0]....
.L_30:
        /*005c*/ 	.word	0x00000060


	//   ....[1]....
        /*0060*/ 	.word	0x00000070


	//   ....[2]....
        /*0064*/ 	.word	0x00000130


	//   ....[3]....
        /*0068*/ 	.word	0x00000320


	//   ....[4]....
        /*006c*/ 	.word	0x00001220


	//----- nvinfo : EIATTR_REG_RECONFIG
	.align		4
.L_31:
        /*0070*/ 	.byte	0x01, 0x54
	.zero		2


	//----- nvinfo : EIATTR_SYSCALL_OFFSETS
	.align		4
        /*0074*/ 	.byte	0x04, 0x46
        /*0076*/ 	.short	(.L_33 - .L_32)


	//   ....[0]....
.L_32:
        /*0078*/ 	.word	0x00001410


	//----- nvinfo : EIATTR_MBARRIER_INSTR_OFFSETS
	.align		4
.L_33:
        /*007c*/ 	.byte	0x04, 0x39
        /*007e*/ 	.short	(.L_35 - .L_34)


	//   ....[0]....
.L_34:
        /*0080*/ 	.word	0x00000230
        /*0084*/ 	.word	0x000000ff
        /*0088*/ 	.word	0x00000000
        /*008c*/ 	.short	0x0100
        /*008e*/ 	.byte	0x08
	.zero		1


	//   ....[1]....
        /*0090*/ 	.word	0x00000240
        /*0094*/ 	.word	0x000000ff
        /*0098*/ 	.word	0x00000038
        /*009c*/ 	.short	0x0100
        /*009e*/ 	.byte	0x08
	.zero		1


	//   ....[2]....
        /*00a0*/ 	.word	0x00000250
        /*00a4*/ 	.word	0x000000ff
        /*00a8*/ 	.word	0x00000008
        /*00ac*/ 	.short	0x0100
        /*00ae*/ 	.byte	0x08
	.zero		1


	//   ....[3]....
        /*00b0*/ 	.word	0x00000260
        /*00b4*/ 	.word	0x000000ff
        /*00b8*/ 	.word	0x00000040
        /*00bc*/ 	.short	0x0100
        /*00be*/ 	.byte	0x08
	.zero		1


	//   ....[4]....
        /*00c0*/ 	.word	0x00000270
        /*00c4*/ 	.word	0x000000ff
        /*00c8*/ 	.word	0x00000010
        /*00cc*/ 	.short	0x0100
        /*00ce*/ 	.byte	0x08
	.zero		1


	//   ....[5]....
        /*00d0*/ 	.word	0x00000280
        /*00d4*/ 	.word	0x000000ff
        /*00d8*/ 	.word	0x00000048
        /*00dc*/ 	.short	0x0100
        /*00de*/ 	.byte	0x08
	.zero		1


	//   ....[6]....
        /*00e0*/ 	.word	0x00000290
        /*00e4*/ 	.word	0x000000ff
        /*00e8*/ 	.word	0x00000018
        /*00ec*/ 	.short	0x0100
        /*00ee*/ 	.byte	0x08
	.zero		1


	//   ....[7]....
        /*00f0*/ 	.word	0x000002a0
        /*00f4*/ 	.word	0x000000ff
        /*00f8*/ 	.word	0x00000050
        /*00fc*/ 	.short	0x0100
        /*00fe*/ 	.byte	0x08
	.zero		1


	//   ....[8]....
        /*0100*/ 	.word	0x000002b0
        /*0104*/ 	.word	0x000000ff
        /*0108*/ 	.word	0x00000020
        /*010c*/ 	.short	0x0100
        /*010e*/ 	.byte	0x08
	.zero		1


	//   ....[9]....
        /*0110*/ 	.word	0x000002c0
        /*0114*/ 	.word	0x000000ff
        /*0118*/ 	.word	0x00000058
        /*011c*/ 	.short	0x0100
        /*011e*/ 	.byte	0x08
	.zero		1


	//   ....[10]....
        /*0120*/ 	.word	0x000002d0
        /*0124*/ 	.word	0x000000ff
        /*0128*/ 	.word	0x00000028
        /*012c*/ 	.short	0x0100
        /*012e*/ 	.byte	0x08
	.zero		1


	//   ....[11]....
        /*0130*/ 	.word	0x000002e0
        /*0134*/ 	.word	0x000000ff
        /*0138*/ 	.word	0x00000060
        /*013c*/ 	.short	0x0100
        /*013e*/ 	.byte	0x08
	.zero		1


	//   ....[12]....
        /*0140*/ 	.word	0x000002f0
        /*0144*/ 	.word	0x000000ff
        /*0148*/ 	.word	0x00000030
        /*014c*/ 	.short	0x0100
        /*014e*/ 	.byte	0x08
	.zero		1


	//   ....[13]....
        /*0150*/ 	.word	0x00000300
        /*0154*/ 	.word	0x000000ff
        /*0158*/ 	.word	0x00000068
        /*015c*/ 	.short	0x0100
        /*015e*/ 	.byte	0x08
	.zero		1


	//   ....[14]....
        /*0160*/ 	.word	0x000005a0
        /*0164*/ 	.word	0x000000ff
        /*0168*/ 	.word	0x00000080
        /*016c*/ 	.short	0x0100
        /*016e*/ 	.byte	0x08
	.zero		1


	//   ....[15]....
        /*0170*/ 	.word	0x00000620
        /*0174*/ 	.word	0x000000ff
        /*0178*/ 	.word	0x00000088
        /*017c*/ 	.short	0x0100
        /*017e*/ 	.byte	0x08
	.zero		1


	//   ....[16]....
        /*0180*/ 	.word	0x00001490
        /*0184*/ 	.word	0x00000003
        /*0188*/ 	.word	0x00000000
        /*018c*/ 	.short	0x010a
        /*018e*/ 	.byte	0x3f
	.zero		1


	//   ....[17]....
        /*0190*/ 	.word	0x000014f0
        /*0194*/ 	.word	0x00000003
        /*0198*/ 	.word	0x00000000
        /*019c*/ 	.short	0x010a
        /*019e*/ 	.byte	0x3f
	.zero		1


	//   ....[18]....
        /*01a0*/ 	.word	0x00001840
        /*01a4*/ 	.word	0x000000ff
        /*01a8*/ 	.word	0x00000000
        /*01ac*/ 	.short	0x010a
        /*01ae*/ 	.byte	0x07
	.zero		1


	//   ....[19]....
        /*01b0*/ 	.word	0x00001880
        /*01b4*/ 	.word	0x000000ff
        /*01b8*/ 	.word	0x00000000
        /*01bc*/ 	.short	0x010a
        /*01be*/ 	.byte	0x07
	.zero		1


	//   ....[20]....
        /*01c0*/ 	.word	0x00001ae0
        /*01c4*/ 	.word	0x000000ff
        /*01c8*/ 	.word	0x00000000
        /*01cc*/ 	.short	0x0101
        /*01ce*/ 	.byte	0x07
	.zero		1


	//   ....[21]....
        /*01d0*/ 	.word	0x00001ce0
        /*01d4*/ 	.word	0x000000ff
        /*01d8*/ 	.word	0x00000000
        /*01dc*/ 	.short	0x0101
        /*01de*/ 	.byte	0x04
	.zero		1


	//   ....[22]....
        /*01e0*/ 	.word	0x00006ee0
        /*01e4*/ 	.word	0x0000000e
        /*01e8*/ 	.word	0x00000038
        /*01ec*/ 	.short	0x010a
        /*01ee*/ 	.byte	0x3f
	.zero		1


	//   ....[23]....
        /*01f0*/ 	.word	0x000072b0
        /*01f4*/ 	.word	0x00000006
        /*01f8*/ 	.word	0x00000088
        /*01fc*/ 	.short	0x0101
        /*01fe*/ 	.byte	0x3f
	.zero		1


	//   ....[24]....
        /*0200*/ 	.word	0x00007990
        /*0204*/ 	.word	0x00000007
        /*0208*/ 	.word	0x00000000
        /*020c*/ 	.short	0x010a
        /*020e*/ 	.byte	0x3f
	.zero		1


	//   ....[25]....
        /*0210*/ 	.word	0x00007a10
        /*0214*/ 	.word	0x00000009
        /*0218*/ 	.word	0x00000000
        /*021c*/ 	.short	0x010a
        /*021e*/ 	.byte	0x3f
	.zero		1


	//   ....[26]....
        /*0220*/ 	.word	0x00007aa0
        /*0224*/ 	.word	0x00000006
        /*0228*/ 	.word	0x00000000
        /*022c*/ 	.short	0x010a
        /*022e*/ 	.byte	0x3f
	.zero		1


	//   ....[27]....
        /*0230*/ 	.word	0x00007b30
        /*0234*/ 	.word	0x00000009
        /*0238*/ 	.word	0x00000000
        /*023c*/ 	.short	0x010a
        /*023e*/ 	.byte	0x3f
	.zero		1


	//   ....[28]....
        /*0240*/ 	.word	0x00007bc0
        /*0244*/ 	.word	0x00000006
        /*0248*/ 	.word	0x00000000
        /*024c*/ 	.short	0x010a
        /*024e*/ 	.byte	0x3f
	.zero		1


	//   ....[29]....
        /*0250*/ 	.word	0x00007c50
        /*0254*/ 	.word	0x00000009
        /*0258*/ 	.word	0x00000000
        /*025c*/ 	.short	0x010a
        /*025e*/ 	.byte	0x3f
	.zero		1


	//   ....[30]....
        /*0260*/ 	.word	0x00007ce0
        /*0264*/ 	.word	0x00000003
        /*0268*/ 	.word	0x00000000
        /*026c*/ 	.short	0x010a
        /*026e*/ 	.byte	0x3f
	.zero		1


	//   ....[31]....
        /*0270*/ 	.word	0x00007d40
        /*0274*/ 	.word	0x00000003
        /*0278*/ 	.word	0x00000000
        /*027c*/ 	.short	0x010a
        /*027e*/ 	.byte	0x3f
	.zero		1


	//   ....[32]....
        /*0280*/ 	.word	0x00007da0
        /*0284*/ 	.word	0x00000004
        /*0288*/ 	.word	0x00000000
        /*028c*/ 	.short	0x010a
        /*028e*/ 	.byte	0x3f
	.zero		1


	//   ....[33]....
        /*0290*/ 	.word	0x00007e70
        /*0294*/ 	.word	0x0000000e
        /*0298*/ 	.word	0x00000038
        /*029c*/ 	.short	0x010a
        /*029e*/ 	.byte	0x3f
	.zero		1


	//   ....[34]....
        /*02a0*/ 	.word	0x00007f40
        /*02a4*/ 	.word	0x00000007
        /*02a8*/ 	.word	0x00000000
        /*02ac*/ 	.short	0x010a
        /*02ae*/ 	.byte	0x3f
	.zero		1


	//   ....[35]....
        /*02b0*/ 	.word	0x00007f90
        /*02b4*/ 	.word	0x00000009
        /*02b8*/ 	.word	0x00000000
        /*02bc*/ 	.short	0x010a
        /*02be*/ 	.byte	0x3f
	.zero		1


	//   ....[36]....
        /*02c0*/ 	.word	0x00007fe0
        /*02c4*/ 	.word	0x00000006
        /*02c8*/ 	.word	0x00000000
        /*02cc*/ 	.short	0x010a
        /*02ce*/ 	.byte	0x3f
	.zero		1


	//   ....[37]....
        /*02d0*/ 	.word	0x00008030
        /*02d4*/ 	.word	0x00000009
        /*02d8*/ 	.word	0x00000000
        /*02dc*/ 	.short	0x010a
        /*02de*/ 	.byte	0x3f
	.zero		1


	//   ....[38]....
        /*02e0*/ 	.word	0x00008080
        /*02e4*/ 	.word	0x00000006
        /*02e8*/ 	.word	0x00000000
        /*02ec*/ 	.short	0x010a
        /*02ee*/ 	.byte	0x3f
	.zero		1


	//   ....[39]....
        /*02f0*/ 	.word	0x000080d0
        /*02f4*/ 	.word	0x00000009
        /*02f8*/ 	.word	0x00000000
        /*02fc*/ 	.short	0x010a
        /*02fe*/ 	.byte	0x3f
	.zero		1


	//----- nvinfo : EIATTR_NUM_MBARRIERS
	.align		4
.L_35:
        /*0300*/ 	.byte	0x03, 0x38
        /*0302*/ 	.short	0x0010


	//----- nvinfo : EIATTR_EXIT_INSTR_OFFSETS
	.align		4
        /*0304*/ 	.byte	0x04, 0x1c
        /*0306*/ 	.short	(.L_37 - .L_36)


	//   ....[0]....
.L_36:
        /*0308*/ 	.word	0x000006c0


	//   ....[1]....
        /*030c*/ 	.word	0x00000f80


	//   ....[2]....
        /*0310*/ 	.word	0x000065c0


	//   ....[3]....
        /*0314*/ 	.word	0x00006bf0


	//   ....[4]....
        /*0318*/ 	.word	0x00007d30


	//----- nvinfo : EIATTR_MAX_THREADS
	.align		4
.L_37:
        /*031c*/ 	.byte	0x04, 0x05
        /*031e*/ 	.short	(.L_39 - .L_38)
.L_38:
        /*0320*/ 	.word	0x00000180
        /*0324*/ 	.word	0x00000001
        /*0328*/ 	.word	0x00000001


	//----- nvinfo : EIATTR_CRS_STACK_SIZE
	.align		4
.L_39:
        /*032c*/ 	.byte	0x04, 0x1e
        /*032e*/ 	.short	(.L_41 - .L_40)
.L_40:
        /*0330*/ 	.word	0x00000000


	//----- nvinfo : EIATTR_CBANK_PARAM_SIZE
	.align		4
.L_41:
        /*0334*/ 	.byte	0x03, 0x19
        /*0336*/ 	.short	0x0470


	//----- nvinfo : EIATTR_PARAM_CBANK
	.align		4
        /*0338*/ 	.byte	0x04, 0x0a
        /*033a*/ 	.short	(.L_43 - .L_42)
	.align		4
.L_42:
        /*033c*/ 	.word	index@(.nv.constant0._ZN7cutlass13device_kernelINS_4gemm6kernel13GemmUniversalIN4cute5tupleIJiiiiEEENS1_10collective13CollectiveMmaINS1_34MainloopSm90TmaGmmaWarpSpecializedILi7ENS5_IJNS4_1CILi1EEESB_SB_EEENS1_35KernelTmaWarpSpecializedCooperativeEEENS5_IJNSA_ILi128EEESF_NSA_ILi64EEEEEENS_10bfloat16_tENS5_IJlSB_lEEESI_SJ_NS4_8TiledMMAINS4_8MMA_AtomIJNS4_4SM904GMMA28MMA_64x128x16_F32BF16BF16_SSILNSN_5MajorE0ELSP_0ELNSN_7ScaleInE1ELSQ_1EEEEEENS4_6LayoutINS5_IJNSA_ILi2EEESB_SB_EEENS5_IJSB_NSA_ILi0EEESW_EEEEENS5_IJNS4_10UnderscoreESZ_SZ_EEEEENS4_13SM90_TMA_LOADENS4_14ComposedLayoutINS4_7SwizzleILi3ELi4ELi3EEENS4_18smem_ptr_flag_bitsILi16EEENST_INS5_IJNSA_ILi8EEESG_EEENS5_IJSG_SB_EEEEEEEvNS4_8identityES12_S1C_vS1D_EENS_8epilogue10collective6detail29Sm90TmaWarpSpecializedAdapterINS1G_15DefaultEpilogueISI_SJ_SJ_NS1F_6thread17LinearCombinationISI_Li1EffLNS1K_9ScaleType4KindE0ELNS_15FloatRoundStyleE2ESI_EENS1_15EpilogueDefaultEEEEEvvEEEEvNT_6ParamsE)
        /*0340*/ 	.short	0x0210
        /*0342*/ 	.short	0x0470


	//----- nvinfo : EIATTR_SW_WAR
	.align		4
.L_43:
        /*0344*/ 	.byte	0x04, 0x36
        /*0346*/ 	.short	(.L_45 - .L_44)
.L_44:
        /*0348*/ 	.word	0x00000008
.L_45:


//--------------------- .nv.callgraph             --------------------------
	.section	.nv.callgraph,"",@"SHT_CUDA_CALLGRAPH"
	.align	4
	.sectionentsize	8
	.align		4
        /*0000*/ 	.word	0x00000000
	.align		4
        /*0004*/ 	.word	0xffffffff
	.align		4
        /*0008*/ 	.word	index@(_ZN7cutlass13device_kernelINS_4gemm6kernel13GemmUniversalIN4cute5tupleIJiiiiEEENS1_10collective13CollectiveMmaINS1_34MainloopSm90TmaGmmaWarpSpecializedILi7ENS5_IJNS4_1CILi1EEESB_SB_EEENS1_35KernelTmaWarpSpecializedCooperativeEEENS5_IJNSA_ILi128EEESF_NSA_ILi64EEEEEENS_10bfloat16_tENS5_IJlSB_lEEESI_SJ_NS4_8TiledMMAINS4_8MMA_AtomIJNS4_4SM904GMMA28MMA_64x128x16_F32BF16BF16_SSILNSN_5MajorE0ELSP_0ELNSN_7ScaleInE1ELSQ_1EEEEEENS4_6LayoutINS5_IJNSA_ILi2EEESB_SB_EEENS5_IJSB_NSA_ILi0EEESW_EEEEENS5_IJNS4_10UnderscoreESZ_SZ_EEEEENS4_13SM90_TMA_LOADENS4_14ComposedLayoutINS4_7SwizzleILi3ELi4ELi3EEENS4_18smem_ptr_flag_bitsILi16EEENST_INS5_IJNSA_ILi8EEESG_EEENS5_IJSG_SB_EEEEEEEvNS4_8identityES12_S1C_vS1D_EENS_8epilogue10collective6detail29Sm90TmaWarpSpecializedAdapterINS1G_15DefaultEpilogueISI_SJ_SJ_NS1F_6thread17LinearCombinationISI_Li1EffLNS1K_9ScaleType4KindE0ELNS_15FloatRoundStyleE2ESI_EENS1_15EpilogueDefaultEEEEEvvEEEEvNT_6ParamsE)
	.align		4
        /*000c*/ 	.word	index@(__assertfail)
	.align		4
        /*0010*/ 	.word	0x00000000
	.align		4
        /*0014*/ 	.word	0xfffffffe
	.align		4
        /*0018*/ 	.word	0x00000000
	.align		4
        /*001c*/ 	.word	0xfffffffd
	.align		4
        /*0020*/ 	.word	0x00000000
	.align		4
        /*0024*/ 	.word	0xfffffffc


//--------------------- .nv.constant4             --------------------------
	.section	.nv.constant4,"a",@progbits
	.align	8
	.align		8
.nv.constant4:
        /*0000*/ 	.dword	__assertfail
	.align		8
        /*0008*/ 	.dword	__unnamed_1
	.align		8
        /*0010*/ 	.dword	_ZN39_INTERNAL_07c27250_4_k_cu_1c9a84c1_26994cuda3std3__45__cpo5beginE
	.align		8
        /*0018*/ 	.dword	_ZN39_INTERNAL_07c27250_4_k_cu_1c9a84c1_26994cuda3std3__45__cpo3endE
	.align		8
        /*0020*/ 	.dword	_ZN39_INTERNAL_07c27250_4_k_cu_1c9a84c1_26994cuda3std3__45__cpo6cbeginE
	.align		8
        /*0028*/ 	.dword	_ZN39_INTERNAL_07c27250_4_k_cu_1c9a84c1_26994cuda3std3__45__cpo4cendE
	.align		8
        /*0030*/ 	.dword	_ZN39_INTERNAL_07c27250_4_k_cu_1c9a84c1_26994cuda3std3__441_GLOBAL__N__07c27250_4_k_cu_1c9a84c1_26996ignoreE
	.align		8
        /*0038*/ 	.dword	_ZN39_INTERNAL_07c27250_4_k_cu_1c9a84c1_26994cuda3std3__419piecewise_constructE
	.align		8
        /*0040*/ 	.dword	_ZN39_INTERNAL_07c27250_4_k_cu_1c9a84c1_26994cuda3std3__48in_placeE
	.align		8
        /*0048*/ 	.dword	_ZN39_INTERNAL_07c27250_4_k_cu_1c9a84c1_26994cuda3std6ranges3__45__cpo4swapE
	.align		8
        /*0050*/ 	.dword	_ZN39_INTERNAL_07c27250_4_k_cu_1c9a84c1_26994cuda3std6ranges3__45__cpo9iter_moveE
	.align		8
        /*0058*/ 	.dword	_ZN39_INTERNAL_07c27250_4_k_cu_1c9a84c1_26994cute7productE
	.align		8
        /*0060*/ 	.dword	_ZN39_INTERNAL_07c27250_4_k_cu_1c9a84c1_26994cute1_E
	.align		8
        /*0068*/ 	.dword	$str$22
	.align		8
        /*0070*/ 	.dword	$str$23


//--------------------- .text._ZN7cutlass13device_kernelINS_4gemm6kernel13GemmUniversalIN4cute5tupleIJiiiiEEENS1_10collective13CollectiveMmaINS1_34MainloopSm90TmaGmmaWarpSpecializedILi7ENS5_IJNS4_1CILi1EEESB_SB_EEENS1_35KernelTmaWarpSpecializedCooperativeEEENS5_IJNSA_ILi128EEESF_NSA_ILi64EEEEEENS_10bfloat16_tENS5_IJlSB_lEEESI_SJ_NS4_8TiledMMAINS4_8MMA_AtomIJNS4_4SM904GMMA28MMA_64x128x16_F32BF16BF16_SSILNSN_5MajorE0ELSP_0ELNSN_7ScaleInE1ELSQ_1EEEEEENS4_6LayoutINS5_IJNSA_ILi2EEESB_SB_EEENS5_IJSB_NSA_ILi0EEESW_EEEEENS5_IJNS4_10UnderscoreESZ_SZ_EEEEENS4_13SM90_TMA_LOADENS4_14ComposedLayoutINS4_7SwizzleILi3ELi4ELi3EEENS4_18smem_ptr_flag_bitsILi16EEENST_INS5_IJNSA_ILi8EEESG_EEENS5_IJSG_SB_EEEEEEEvNS4_8identityES12_S1C_vS1D_EENS_8epilogue10collective6detail29Sm90TmaWarpSpecializedAdapterINS1G_15DefaultEpilogueISI_SJ_SJ_NS1F_6thread17LinearCombinationISI_Li1EffLNS1K_9ScaleType4KindE0ELNS_15FloatRoundStyleE2ESI_EENS1_15EpilogueDefaultEEEEEvvEEEEvNT_6ParamsE --------------------------
	.section	.text._ZN7cutlass13device_kernelINS_4gemm6kernel13GemmUniversalIN4cute5tupleIJiiiiEEENS1_10collective13CollectiveMmaINS1_34MainloopSm90TmaGmmaWarpSpecializedILi7ENS5_IJNS4_1CILi1EEESB_SB_EEENS1_35KernelTmaWarpSpecializedCooperativeEEENS5_IJNSA_ILi128EEESF_NSA_ILi64EEEEEENS_10bfloat16_tENS5_IJlSB_lEEESI_SJ_NS4_8TiledMMAINS4_8MMA_AtomIJNS4_4SM904GMMA28MMA_64x128x16_F32BF16BF16_SSILNSN_5MajorE0ELSP_0ELNSN_7ScaleInE1ELSQ_1EEEEEENS4_6LayoutINS5_IJNSA_ILi2EEESB_SB_EEENS5_IJSB_NSA_ILi0EEESW_EEEEENS5_IJNS4_10UnderscoreESZ_SZ_EEEEENS4_13SM90_TMA_LOADENS4_14ComposedLayoutINS4_7SwizzleILi3ELi4ELi3EEENS4_18smem_ptr_flag_bitsILi16EEENST_INS5_IJNSA_ILi8EEESG_EEENS5_IJSG_SB_EEEEEEEvNS4_8identityES12_S1C_vS1D_EENS_8epilogue10collective6detail29Sm90TmaWarpSpecializedAdapterINS1G_15DefaultEpilogueISI_SJ_SJ_NS1F_6thread17LinearCombinationISI_Li1EffLNS1K_9ScaleType4KindE0ELNS_15FloatRoundStyleE2ESI_EENS1_15EpilogueDefaultEEEEEvvEEEEvNT_6ParamsE,"ax",@progbits
	.align	128
.text._ZN7cutlass13device_kernelINS_4gemm6kernel13GemmUniversalIN4cute5tupleIJiiiiEEENS1_10collective13CollectiveMmaINS1_34MainloopSm90TmaGmmaWarpSpecializedILi7ENS5_IJNS4_1CILi1EEESB_SB_EEENS1_35KernelTmaWarpSpecializedCooperativeEEENS5_IJNSA_ILi128EEESF_NSA_ILi64EEEEEENS_10bfloat16_tENS5_IJlSB_lEEESI_SJ_NS4_8TiledMMAINS4_8MMA_AtomIJNS4_4SM904GMMA28MMA_64x128x16_F32BF16BF16_SSILNSN_5MajorE0ELSP_0ELNSN_7ScaleInE1ELSQ_1EEEEEENS4_6LayoutINS5_IJNSA_ILi2EEESB_SB_EEENS5_IJSB_NSA_ILi0EEESW_EEEEENS5_IJNS4_10UnderscoreESZ_SZ_EEEEENS4_13SM90_TMA_LOADENS4_14ComposedLayoutINS4_7SwizzleILi3ELi4ELi3EEENS4_18smem_ptr_flag_bitsILi16EEENST_INS5_IJNSA_ILi8EEESG_EEENS5_IJSG_SB_EEEEEEEvNS4_8identityES12_S1C_vS1D_EENS_8epilogue10collective6detail29Sm90TmaWarpSpecializedAdapterINS1G_15DefaultEpilogueISI_SJ_SJ_NS1F_6thread17LinearCombinationISI_Li1EffLNS1K_9ScaleType4KindE0ELNS_15FloatRoundStyleE2ESI_EENS1_15EpilogueDefaultEEEEEvvEEEEvNT_6ParamsE:
        .type           _ZN7cutlass13device_kernelINS_4gemm6kernel13GemmUniversalIN4cute5tupleIJiiiiEEENS1_10collective13CollectiveMmaINS1_34MainloopSm90TmaGmmaWarpSpecializedILi7ENS5_IJNS4_1CILi1EEESB_SB_EEENS1_35KernelTmaWarpSpecializedCooperativeEEENS5_IJNSA_ILi128EEESF_NSA_ILi64EEEEEENS_10bfloat16_tENS5_IJlSB_lEEESI_SJ_NS4_8TiledMMAINS4_8MMA_AtomIJNS4_4SM904GMMA28MMA_64x128x16_F32BF16BF16_SSILNSN_5MajorE0ELSP_0ELNSN_7ScaleInE1ELSQ_1EEEEEENS4_6LayoutINS5_IJNSA_ILi2EEESB_SB_EEENS5_IJSB_NSA_ILi0EEESW_EEEEENS5_IJNS4_10UnderscoreESZ_SZ_EEEEENS4_13SM90_TMA_LOADENS4_14ComposedLayoutINS4_7SwizzleILi3ELi4ELi3EEENS4_18smem_ptr_flag_bitsILi16EEENST_INS5_IJNSA_ILi8EEESG_EEENS5_IJSG_SB_EEEEEEEvNS4_8identityES12_S1C_vS1D_EENS_8epilogue10collective6detail29Sm90TmaWarpSpecializedAdapterINS1G_15DefaultEpilogueISI_SJ_SJ_NS1F_6thread17LinearCombinationISI_Li1EffLNS1K_9ScaleType4KindE0ELNS_15FloatRoundStyleE2ESI_EENS1_15EpilogueDefaultEEEEEvvEEEEvNT_6ParamsE,@function
        .size           _ZN7cutlass13device_kernelINS_4gemm6kernel13GemmUniversalIN4cute5tupleIJiiiiEEENS1_10collective13CollectiveMmaINS1_34MainloopSm90TmaGmmaWarpSpecializedILi7ENS5_IJNS4_1CILi1EEESB_SB_EEENS1_35KernelTmaWarpSpecializedCooperativeEEENS5_IJNSA_ILi128EEESF_NSA_ILi64EEEEEENS_10bfloat16_tENS5_IJlSB_lEEESI_SJ_NS4_8TiledMMAINS4_8MMA_AtomIJNS4_4SM904GMMA28MMA_64x128x16_F32BF16BF16_SSILNSN_5MajorE0ELSP_0ELNSN_7ScaleInE1ELSQ_1EEEEEENS4_6LayoutINS5_IJNSA_ILi2EEESB_SB_EEENS5_IJSB_NSA_ILi0EEESW_EEEEENS5_IJNS4_10UnderscoreESZ_SZ_EEEEENS4_13SM90_TMA_LOADENS4_14ComposedLayoutINS4_7SwizzleILi3ELi4ELi3EEENS4_18smem_ptr_flag_bitsILi16EEENST_INS5_IJNSA_ILi8EEESG_EEENS5_IJSG_SB_EEEEEEEvNS4_8identityES12_S1C_vS1D_EENS_8epilogue10collective6detail29Sm90TmaWarpSpecializedAdapterINS1G_15DefaultEpilogueISI_SJ_SJ_NS1F_6thread17LinearCombinationISI_Li1EffLNS1K_9ScaleType4KindE0ELNS_15FloatRoundStyleE2ESI_EENS1_15EpilogueDefaultEEEEEvvEEEEvNT_6ParamsE,(.L_x_200 - _ZN7cutlass13device_kernelINS_4gemm6kernel13GemmUniversalIN4cute5tupleIJiiiiEEENS1_10collective13CollectiveMmaINS1_34MainloopSm90TmaGmmaWarpSpecializedILi7ENS5_IJNS4_1CILi1EEESB_SB_EEENS1_35KernelTmaWarpSpecializedCooperativeEEENS5_IJNSA_ILi128EEESF_NSA_ILi64EEEEEENS_10bfloat16_tENS5_IJlSB_lEEESI_SJ_NS4_8TiledMMAINS4_8MMA_AtomIJNS4_4SM904GMMA28MMA_64x128x16_F32BF16BF16_SSILNSN_5MajorE0ELSP_0ELNSN_7ScaleInE1ELSQ_1EEEEEENS4_6LayoutINS5_IJNSA_ILi2EEESB_SB_EEENS5_IJSB_NSA_ILi0EEESW_EEEEENS5_IJNS4_10UnderscoreESZ_SZ_EEEEENS4_13SM90_TMA_LOADENS4_14ComposedLayoutINS4_7SwizzleILi3ELi4ELi3EEENS4_18smem_ptr_flag_bitsILi16EEENST_INS5_IJNSA_ILi8EEESG_EEENS5_IJSG_SB_EEEEEEEvNS4_8identityES12_S1C_vS1D_EENS_8epilogue10collective6detail29Sm90TmaWarpSpecializedAdapterINS1G_15DefaultEpilogueISI_SJ_SJ_NS1F_6thread17LinearCombinationISI_Li1EffLNS1K_9ScaleType4KindE0ELNS_15FloatRoundStyleE2ESI_EENS1_15EpilogueDefaultEEEEEvvEEEEvNT_6ParamsE)
        .other          _ZN7cutlass13device_kernelINS_4gemm6kernel13GemmUniversalIN4cute5tupleIJiiiiEEENS1_10collective13CollectiveMmaINS1_34MainloopSm90TmaGmmaWarpSpecializedILi7ENS5_IJNS4_1CILi1EEESB_SB_EEENS1_35KernelTmaWarpSpecializedCooperativeEEENS5_IJNSA_ILi128EEESF_NSA_ILi64EEEEEENS_10bfloat16_tENS5_IJlSB_lEEESI_SJ_NS4_8TiledMMAINS4_8MMA_AtomIJNS4_4SM904GMMA28MMA_64x128x16_F32BF16BF16_SSILNSN_5MajorE0ELSP_0ELNSN_7ScaleInE1ELSQ_1EEEEEENS4_6LayoutINS5_IJNSA_ILi2EEESB_SB_EEENS5_IJSB_NSA_ILi0EEESW_EEEEENS5_IJNS4_10UnderscoreESZ_SZ_EEEEENS4_13SM90_TMA_LOADENS4_14ComposedLayoutINS4_7SwizzleILi3ELi4ELi3EEENS4_18smem_ptr_flag_bitsILi16EEENST_INS5_IJNSA_ILi8EEESG_EEENS5_IJSG_SB_EEEEEEEvNS4_8identityES12_S1C_vS1D_EENS_8epilogue10collective6detail29Sm90TmaWarpSpecializedAdapterINS1G_15DefaultEpilogueISI_SJ_SJ_NS1F_6thread17LinearCombinationISI_Li1EffLNS1K_9ScaleType4KindE0ELNS_15FloatRoundStyleE2ESI_EENS1_15EpilogueDefaultEEEEEvvEEEEvNT_6ParamsE,@"STO_CUDA_ENTRY STV_DEFAULT"
_ZN7cutlass13device_kernelINS_4gemm6kernel13GemmUniversalIN4cute5tupleIJiiiiEEENS1_10collective13CollectiveMmaINS1_34MainloopSm90TmaGmmaWarpSpecializedILi7ENS5_IJNS4_1CILi1EEESB_SB_EEENS1_35KernelTmaWarpSpecializedCooperativeEEENS5_IJNSA_ILi128EEESF_NSA_ILi64EEEEEENS_10bfloat16_tENS5_IJlSB_lEEESI_SJ_NS4_8TiledMMAINS4_8MMA_AtomIJNS4_4SM904GMMA28MMA_64x128x16_F32BF16BF16_SSILNSN_5MajorE0ELSP_0ELNSN_7ScaleInE1ELSQ_1EEEEEENS4_6LayoutINS5_IJNSA_ILi2EEESB_SB_EEENS5_IJSB_NSA_ILi0EEESW_EEEEENS5_IJNS4_10UnderscoreESZ_SZ_EEEEENS4_13SM90_TMA_LOADENS4_14ComposedLayoutINS4_7SwizzleILi3ELi4ELi3EEENS4_18smem_ptr_flag_bitsILi16EEENST_INS5_IJNSA_ILi8EEESG_EEENS5_IJSG_SB_EEEEEEEvNS4_8identityES12_S1C_vS1D_EENS_8epilogue10collective6detail29Sm90TmaWarpSpecializedAdapterINS1G_15DefaultEpilogueISI_SJ_SJ_NS1F_6thread17LinearCombinationISI_Li1EffLNS1K_9ScaleType4KindE0ELNS_15FloatRoundStyleE2ESI_EENS1_15EpilogueDefaultEEEEEvvEEEEvNT_6ParamsE:
[----:B------:R-:W0:Y:S01]  /*0000*/  LDC R1, c[0x0][0x28] ;  /* 0x00000a00ff017b82 */ /* 0x000e220000000800 */
[----:B------:R-:W1:Y:S01]  /*0010*/  S2R R3, SR_TID.X ;  /* 0x0000000000037919 */ /* 0x000e620000002100 */
[----:B------:R-:W-:Y:S01]  /*0020*/  ELECT P0, URZ, PT ;  /* 0x00000000003f782f */ /* 0x000fe20003800000 */
[----:B------:R-:W-:Y:S01]  /*0030*/  BSSY B0, `(.L_x_0) ;  /* 0x000000f000007945 */ /* 0x000fe20003800000 */
[--C-:B-1----:R-:W-:Y:S02]  /*0040*/  SHF.R.U32.HI R0, RZ, 0x5, R3.reuse ;  /* 0x00000005ff007819 */ /* 0x102fe40000011603 */
[----:B------:R-:W-:-:S03]  /*0050*/  SHF.R.U32.HI R14, RZ, 0x7, R3 ;  /* 0x00000007ff0e7819 */ /* 0x000fc60000011603 */
[----:B------:R-:W1:Y:S04]  /*0060*/  SHFL.IDX PT, R4, R0, RZ, 0x1f ;  /* 0x00001fff00047589 */ /* 0x000e6800000e0000 */
[----:B------:R2:W3:Y:S01]  /*0070*/  SHFL.IDX PT, R10, R14, RZ, 0x1f ;  /* 0x00001fff0e0a7589 */ /* 0x0004e200000e0000 */
[----:B-1----:R-:W-:-:S13]  /*0080*/  ISETP.NE.OR P0, PT, R4, RZ, !P0 ;  /* 0x000000ff0400720c */ /* 0x002fda0004705670 */
[----:B0-23--:R-:W-:Y:S05]  /*0090*/  @P0 BRA `(.L_x_1) ;  /* 0x0000000000200947 */ /* 0x00dfea0003800000 */
[----:B------:R-:W-:Y:S02]  /*00a0*/  ULDC.64 UR4, c[0x0][0x198] ;  /* 0x0000660000047ab9 */ /* 0x000fe40000000a00 */
[----:B------:R-:W-:Y:S02]  /*00b0*/  UIADD3 UR6, UP0, UR4, 0xf0, URZ ;  /* 0x000000f004067890 */ /* 0x000fe4000ff1e03f */
[----:B------:R-:W-:Y:S02]  /*00c0*/  UIADD3 UR4, UP1, UR4, 0x1f0, URZ ;  /* 0x000001f004047890 */ /* 0x000fe4000ff3e03f */
[----:B------:R-:W-:Y:S02]  /*00d0*/  UIADD3.X UR7, URZ, UR5, URZ, UP0, !UPT ;  /* 0x000000053f077290 */ /* 0x000fe400087fe43f */
[----:B------:R-:W-:-:S07]  /*00e0*/  UIADD3.X UR5, URZ, UR5, URZ, UP1, !UPT ;  /* 0x000000053f057290 */ /* 0x000fce0008ffe43f */
[----:B------:R0:W-:Y:S02]  /*00f0*/  UTMACCTL.PF [UR6] ;  /* 0x00000000060079b9 */ /* 0x0001e40008040000 */
[----:B------:R0:W-:Y:S02]  /*0100*/  UTMACCTL.PF [UR4] ;  /* 0x00000000040079b9 */ /* 0x0001e40008040000 */
[----:B0-----:R-:W-:Y:S01]  /*0110*/  NOP ;  /* 0x0000000000007918 */ /* 0x001fe20000000000 */
.L_x_1:
[----:B------:R-:W-:Y:S05]  /*0120*/  BSYNC B0 ;  /* 0x0000000000007941 */ /* 0x000fea0003800000 */
.L_x_0:
[----:B------:R-:W0:Y:S02]  /*0130*/  SHFL.IDX PT, R2, R0, RZ, 0x1f ;  /* 0x00001fff00027589 */ /* 0x000e2400000e0000 */
[----:B0-----:R-:W-:-:S13]  /*0140*/  ISETP.NE.AND P0, PT, R2, RZ, PT ;  /* 0x000000ff0200720c */ /* 0x001fda0003f05270 */
[----:B------:R-:W-:Y:S05]  /*0150*/  @P0 BRA `(.L_x_2) ;  /* 0x0000000000700947 */ /* 0x000fea0003800000 */
[----:B------:R-:W0:Y:S01]  /*0160*/  S2UR UR8, SR_CgaCtaId ;  /* 0x00000000000879c3 */ /* 0x000e220000008800 */
[----:B------:R-:W-:Y:S01]  /*0170*/  UMOV UR4, 0x400 ;  /* 0x0000040000047882 */ /* 0x000fe20000000000 */
[----:B------:R-:W-:Y:S01]  /*0180*/  UMOV UR5, 0x1 ;  /* 0x0000000100057882 */ /* 0x000fe20000000000 */
[----:B------:R-:W-:Y:S01]  /*0190*/  UMOV UR6, 0x100 ;  /* 0x0000010000067882 */ /* 0x000fe20000000000 */
[----:B------:R-:W-:Y:S01]  /*01a0*/  ELECT P0, URZ, PT ;  /* 0x00000000003f782f */ /* 0x000fe20003800000 */
[----:B------:R-:W-:-:S04]  /*01b0*/  UIADD3 UR6, -UR6, 0x100000, URZ ;  /* 0x0010000006067890 */ /* 0x000fc8000fffe13f */
[----:B------:R-:W-:Y:S02]  /*01c0*/  USHF.L.U32 UR7, UR6, 0xb, URZ ;  /* 0x0000000b06077899 */ /* 0x000fe4000800063f */
[----:B------:R-:W-:Y:S02]  /*01d0*/  USHF.L.U32 UR6, UR6, 0x1, URZ ;  /* 0x0000000106067899 */ /* 0x000fe4000800063f */
[----:B0-----:R-:W-:Y:S02]  /*01e0*/  ULEA UR8, UR8, UR4, 0x18 ;  /* 0x0000000408087291 */ /* 0x001fe4000f8ec03f */
[----:B------:R-:W-:-:S04]  /*01f0*/  UIADD3 UR4, -UR5, 0x100000, URZ ;  /* 0x0010000005047890 */ /* 0x000fc8000fffe13f */
[----:B------:R-:W-:Y:S02]  /*0200*/  USHF.L.U32 UR5, UR4, 0xb, URZ ;  /* 0x0000000b04057899 */ /* 0x000fe4000800063f */
[----:B------:R-:W-:Y:S01]  /*0210*/  USHF.L.U32 UR4, UR4, 0x1, URZ ;  /* 0x0000000104047899 */ /* 0x000fe2000800063f */
[----:B------:R-:W0:Y:S11]  /*0220*/  FENCE.VIEW.ASYNC.S ;  /* 0x00000000000073c6 */ /* 0x000e360000000000 */
[----:B0-----:R0:W1:Y:S01]  /*0230*/  SYNCS.EXCH.64 URZ, [UR8], UR4 ;  /* 0x00000004083f75b2 */ /* 0x0010620008000100 */
[----:B------:R0:W2:Y:S01]  /*0240*/  SYNCS.EXCH.64 URZ, [UR8+0x38], UR6 ;  /* 0x00003806083f75b2 */ /* 0x0000a20008000100 */
[----:B------:R0:W3:Y:S01]  /*0250*/  SYNCS.EXCH.64 URZ, [UR8+0x8], UR4 ;  /* 0x00000804083f75b2 */ /* 0x0000e20008000100 */
[----:B------:R0:W4:Y:S01]  /*0260*/  SYNCS.EXCH.64 URZ, [UR8+0x40], UR6 ;  /* 0x00004006083f75b2 */ /* 0x0001220008000100 */
[----:B------:R0:W0:Y:S01]  /*0270*/  SYNCS.EXCH.64 URZ, [UR8+0x10], UR4 ;  /* 0x00001004083f75b2 */ /* 0x0000220008000100 */
        /* <DEDUP_REMOVED lines=9> */
[----:B------:R-:W-:Y:S01]  /*0310*/  NOP ;  /* 0x0000000000007918 */ /* 0x000fe20000000000 */
.L_x_2:
[----:B------:R-:W5:Y:S01]  /*0320*/  SHFL.IDX PT, R0, R0, RZ, 0x1f ;  /* 0x00001fff00007589 */ /* 0x000f6200000e0000 */
[----:B------:R-:W-:Y:S01]  /*0330*/  ELECT P0, URZ, PT ;  /* 0x00000000003f782f */ /* 0x000fe20003800000 */
[----:B------:R-:W1:Y:S01]  /*0340*/  LDC R2, c[0x0][0x65c] ;  /* 0x00019700ff027b82 */ /* 0x000e620000000800 */
[----:B------:R-:W-:Y:S01]  /*0350*/  SHF.R.S32.HI R7, RZ, 0x1f, R4 ;  /* 0x0000001fff077819 */ /* 0x000fe20000011404 */
[----:B------:R-:W2:Y:S01]  /*0360*/  S2R R5, SR_CTAID.Y ;  /* 0x0000000000057919 */ /* 0x000ea20000002600 */
[----:B0-----:R-:W-:Y:S01]  /*0370*/  UMOV UR4, 0x20 ;  /* 0x0000002000047882 */ /* 0x001fe20000000000 */
[----:B------:R-:W-:Y:S01]  /*0380*/  NOP ;  /* 0x0000000000007918 */ /* 0x000fe20000000000 */
[----:B------:R-:W-:Y:S01]  /*0390*/  LEA.HI R7, R7, R4, RZ, 0x2 ;  /* 0x0000000407077211 */ /* 0x000fe200078f10ff */
[----:B------:R-:W0:Y:S01]  /*03a0*/  S2R R6, SR_CTAID.X ;  /* 0x0000000000067919 */ /* 0x000e220000002500 */
[----:B------:R-:W-:Y:S01]  /*03b0*/  ISETP.NE.AND P2, PT, R10, RZ, PT ;  /* 0x000000ff0a00720c */ /* 0x000fe20003f45270 */
[----:B------:R-:W-:Y:S01]  /*03c0*/  NOP ;  /* 0x0000000000007918 */ /* 0x000fe20000000000 */
[----:B------:R-:W-:-:S02]  /*03d0*/  LOP3.LUT R7, R7, 0xfffffffc, RZ, 0xc0, !PT ;  /* 0xfffffffc07077812 */ /* 0x000fc400078ec0ff */
[----:B-----5:R-:W-:Y:S02]  /*03e0*/  ISETP.NE.OR P0, PT, R0, RZ, !P0 ;  /* 0x000000ff0000720c */ /* 0x020fe40004705670 */
[----:B-1----:R-:W-:-:S04]  /*03f0*/  ISETP.NE.AND P3, PT, R2, 0x1, PT ;  /* 0x000000010200780c */ /* 0x002fc80003f65270 */
[----:B------:R-:W-:Y:S01]  /*0400*/  P2R R0, PR, RZ, 0x8 ;  /* 0x00000008ff007803 */ /* 0x000fe20000000000 */
[----:B------:R-:W-:Y:S01]  /*0410*/  IMAD.IADD R0, R4, 0x1, -R7 ;  /* 0x0000000104007824 */ /* 0x000fe200078e0a07 */
[----:B------:R-:W-:Y:S01]  /*0420*/  LOP3.LUT R4, R3, 0x7f, RZ, 0xc0, !PT ;  /* 0x0000007f03047812 */ /* 0x000fe200078ec0ff */
[----:B------:R-:W-:-:S03]  /*0430*/  IMAD.MOV.U32 R7, RZ, RZ, RZ ;  /* 0x000000ffff077224 */ /* 0x000fc600078e00ff */
[----:B------:R-:W-:Y:S01]  /*0440*/  ISETP.NE.AND P1, PT, R0, 0x3, PT ;  /* 0x000000030000780c */ /* 0x000fe20003f25270 */
[----:B------:R-:W-:Y:S01]  /*0450*/  VOTEU.ALL UP0, P0 ;  /* 0x00000000003f7886 */ /* 0x000fe20000000000 */
[----:B------:R-:W-:Y:S01]  /*0460*/  VOTEU.ALL UP1, P0 ;  /* 0x00000000003f7886 */ /* 0x000fe20000020000 */
[----:B------:R-:W0:Y:S01]  /*0470*/  @P3 LDC R17, c[0x0][0x10] ;  /* 0x00000400ff113b82 */ /* 0x000e220000000800 */
[----:B--2---:R-:W-:Y:S02]  /*0480*/  @P3 IMAD.MOV.U32 R8, RZ, RZ, R5 ;  /* 0x000000ffff083224 */ /* 0x004fe400078e0005 */
[----:B------:R-:W-:Y:S01]  /*0490*/  @!UP0 UMOV UR6, 0x400 ;  /* 0x0000040000068882 */ /* 0x000fe20000000000 */
[----:B------:R-:W-:-:S04]  /*04a0*/  @!UP0 UIADD3 UR4, -UR4, 0x100000, URZ ;  /* 0x0010000004048890 */ /* 0x000fc8000fffe13f */
[----:B------:R-:W-:Y:S02]  /*04b0*/  @!UP0 USHF.L.U32 UR5, UR4, 0xb, URZ ;  /* 0x0000000b04058899 */ /* 0x000fe4000800063f */
[----:B------:R-:W-:Y:S01]  /*04c0*/  @!UP0 USHF.L.U32 UR4, UR4, 0x1, URZ ;  /* 0x0000000104048899 */ /* 0x000fe2000800063f */
[----:B------:R-:W-:Y:S01]  /*04d0*/  @P3 IMAD.MOV.U32 R9, RZ, RZ, RZ ;  /* 0x000000ffff093224 */ /* 0x000fe200078e00ff */
[----:B------:R-:W1:Y:S08]  /*04e0*/  @!UP0 S2UR UR7, SR_CgaCtaId ;  /* 0x00000000000789c3 */ /* 0x000e700000008800 */
[----:B------:R-:W2:Y:S01]  /*04f0*/  @!P3 LDC R11, c[0x0][0xc] ;  /* 0x00000300ff0bbb82 */ /* 0x000ea20000000800 */
[----:B0-----:R-:W-:Y:S01]  /*0500*/  @P3 IMAD.WIDE.U32 R16, R6, R17, R8 ;  /* 0x0000001106103225 */ /* 0x001fe200078e0008 */
[----:B-1----:R-:W-:Y:S01]  /*0510*/  @!UP0 ULEA UR8, UR7, UR6, 0x18 ;  /* 0x0000000607088291 */ /* 0x002fe2000f8ec03f */
[----:B------:R-:W-:-:S02]  /*0520*/  VOTEU.ALL UP0, P0 ;  /* 0x00000000003f7886 */ /* 0x000fc40000000000 */
[----:B------:R-:W-:Y:S01]  /*0530*/  ULDC UR6, c[0x0][0xc] ;  /* 0x0000030000067ab9 */ /* 0x000fe20000000800 */
[----:B------:R-:W-:Y:S01]  /*0540*/  ISETP.EQ.OR P0, PT, R0, RZ, !P1 ;  /* 0x000000ff0000720c */ /* 0x000fe20004f02670 */
[----:B------:R-:W-:-:S03]  /*0550*/  ULDC UR7, c[0x0][0x10] ;  /* 0x0000040000077ab9 */ /* 0x000fc60000000800 */
[C---:B------:R-:W-:Y:S01]  /*0560*/  ISETP.EQ.AND P0, PT, R10.reuse, RZ, P0 ;  /* 0x000000ff0a00720c */ /* 0x040fe20000702270 */
[----:B------:R-:W-:Y:S02]  /*0570*/  VIADD R10, R10, 0xffffffff ;  /* 0xffffffff0a0a7836 */ /* 0x000fe40000000000 */
[----:B--2---:R-:W-:Y:S01]  /*0580*/  @!P3 IMAD.WIDE.U32 R8, R11, R5, R6 ;  /* 0x000000050b08b225 */ /* 0x004fe200078e0006 */
[----:B------:R-:W0:Y:S02]  /*0590*/  FENCE.VIEW.ASYNC.S ;  /* 0x00000000000073c6 */ /* 0x000e240000000000 */
[----:B0-----:R-:W3:Y:S01]  /*05a0*/  @!UP0 SYNCS.EXCH.64 URZ, [UR8+0x80], UR4 ;  /* 0x00008004083f85b2 */ /* 0x001ee20008000100 */
[----:B------:R-:W-:Y:S01]  /*05b0*/  SEL R18, RZ, 0x1, !P0 ;  /* 0x00000001ff127807 */ /* 0x000fe20004000000 */
[----:B------:R-:W-:Y:S01]  /*05c0*/  @P3 IMAD.MOV.U32 R11, RZ, RZ, RZ ;  /* 0x000000ffff0b3224 */ /* 0x000fe200078e00ff */
[----:B------:R-:W-:Y:S01]  /*05d0*/  ISETP.GE.U32.AND P1, PT, R10, 0x2, PT ;  /* 0x000000020a00780c */ /* 0x000fe20003f26070 */
[----:B------:R-:W-:-:S02]  /*05e0*/  @!P3 IMAD.MOV.U32 R16, RZ, RZ, R8 ;  /* 0x000000ffff10b224 */ /* 0x000fc400078e0008 */
[----:B------:R-:W-:Y:S01]  /*05f0*/  @P3 IMAD.IADD R17, R17, 0x1, R11 ;  /* 0x0000000111113824 */ /* 0x000fe200078e020b */
[----:B------:R-:W-:Y:S01]  /*0600*/  SEL R18, R18, 0x2, P1 ;  /* 0x0000000212127807 */ /* 0x000fe20000800000 */
[----:B------:R-:W-:Y:S01]  /*0610*/  @!P3 IMAD.MOV.U32 R17, RZ, RZ, R9 ;  /* 0x000000ffff11b224 */ /* 0x000fe200078e0009 */
[----:B------:R0:W3:Y:S01]  /*0620*/  @!UP1 SYNCS.EXCH.64 URZ, [UR8+0x88], UR4 ;  /* 0x00008804083f95b2 */ /* 0x0000e20008000100 */
[----:B------:R-:W-:Y:S01]  /*0630*/  NOP ;  /* 0x0000000000007918 */ /* 0x000fe20000000000 */
[----:B0-----:R-:W-:-:S03]  /*0640*/  UIMAD.WIDE.U32 UR4, UR6, UR7, URZ ;  /* 0x00000007060472a5 */ /* 0x001fc6000f8e003f */
[----:B------:R-:W-:Y:S02]  /*0650*/  ULDC UR6, c[0x0][0x14] ;  /* 0x0000050000067ab9 */ /* 0x000fe40000000800 */
[----:B------:R-:W-:Y:S02]  /*0660*/  UIMAD.WIDE.U32 UR36, UR4, UR6, URZ ;  /* 0x00000006042472a5 */ /* 0x000fe4000f8e003f */
[----:B------:R-:W-:-:S04]  /*0670*/  UIMAD UR42, UR5, UR6, URZ ;  /* 0x00000006052a72a4 */ /* 0x000fc8000f8e023f */
[----:B------:R-:W-:Y:S01]  /*0680*/  UIADD3 UR42, UR37, UR42, URZ ;  /* 0x0000002a252a7290 */ /* 0x000fe2000fffe03f */
[----:B---34-:R-:W-:Y:S06]  /*0690*/  BAR.SYNC.DEFER_BLOCKING 0x0 ;  /* 0x0000000000007b1d */ /* 0x018fec0000010000 */
[----:B------:R-:W-:Y:S05]  /*06a0*/  @!P2 BRA `(.L_x_3) ;  /* 0x0000005c00c8a947 */ /* 0x000fea0003800000 */
[----:B------:R-:W-:-:S13]  /*06b0*/  ISETP.GT.U32.AND P0, PT, R10, 0x1, PT ;  /* 0x000000010a00780c */ /* 0x000fda0003f04070 */
[----:B------:R-:W-:Y:S05]  /*06c0*/  @P0 EXIT ;  /* 0x000000000000094d */ /* 0x000fea0003800000 */
[----:B------:R-:W-:Y:S01]  /*06d0*/  ULDC.64 UR4, c[0x0][0x650] ;  /* 0x0001940000047ab9 */ /* 0x000fe20000000a00 */
[----:B------:R-:W-:Y:S01]  /*06e0*/  PRMT R0, RZ, 0x7610, R0 ;  /* 0x00007610ff007816 */ /* 0x000fe20000000000 */
[----:B------:R-:W-:Y:S01]  /*06f0*/  IMAD.MOV.U32 R101, RZ, RZ, -0x1 ;  /* 0xffffffffff657424 */ /* 0x000fe200078e00ff */
[----:B------:R-:W-:Y:S01]  /*0700*/  ISETP.GE.U32.AND P0, PT, R16, UR4, PT ;  /* 0x0000000410007c0c */ /* 0x000fe2000bf06070 */
[----:B------:R-:W-:Y:S02]  /*0710*/  IMAD.MOV.U32 R100, RZ, RZ, -0x1 ;  /* 0xffffffffff647424 */ /* 0x000fe400078e00ff */
[----:B------:R-:W-:Y:S01]  /*0720*/  IMAD.MOV.U32 R99, RZ, RZ, -0x1 ;  /* 0xffffffffff637424 */ /* 0x000fe200078e00ff */
[----:B------:R-:W-:-:S13]  /*0730*/  ISETP.GE.U32.AND.EX P0, PT, R17, UR5, PT, P0 ;  /* 0x0000000511007c0c */ /* 0x000fda000bf06100 */
[----:B------:R-:W-:Y:S05]  /*0740*/  @P0 BRA `(.L_x_4) ;  /* 0x0000000400540947 */ /* 0x000fea0003800000 */
[----:B------:R-:W0:Y:S01]  /*0750*/  LDC.64 R20, c[0x0][0x628] ;  /* 0x00018a00ff147b82 */ /* 0x000e220000000a00 */
[----:B------:R-:W-:Y:S02]  /*0760*/  IMAD.MOV.U32 R8, RZ, RZ, R16 ;  /* 0x000000ffff087224 */ /* 0x000fe400078e0010 */
[----:B------:R-:W-:-:S05]  /*0770*/  IMAD.MOV.U32 R9, RZ, RZ, R17 ;  /* 0x000000ffff097224 */ /* 0x000fca00078e0011 */
[----:B------:R-:W1:Y:S08]  /*0780*/  LDC R0, c[0x0][0x630] ;  /* 0x00018c00ff007b82 */ /* 0x000e700000000800 */
[----:B------:R-:W2:Y:S01]  /*0790*/  LDC.64 R22, c[0x0][0x620] ;  /* 0x00018800ff167b82 */ /* 0x000ea20000000a00 */
[----:B0-----:R-:W-:-:S04]  /*07a0*/  ISETP.NE.U32.AND P0, PT, R20, RZ, PT ;  /* 0x000000ff1400720c */ /* 0x001fc80003f05070 */
[----:B------:R-:W-:-:S13]  /*07b0*/  ISETP.NE.AND.EX P0, PT, R21, RZ, PT, P0 ;  /* 0x000000ff1500720c */ /* 0x000fda0003f05300 */
[----:B-12---:R-:W-:Y:S05]  /*07c0*/  @!P0 BRA `(.L_x_5) ;  /* 0x0000000000288947 */ /* 0x006fea0003800000 */
[----:B------:R-:W0:Y:S02]  /*07d0*/  LDC R13, c[0x0][0x634] ;  /* 0x00018d00ff0d7b82 */ /* 0x000e240000000800 */
[----:B0-----:R-:W-:-:S05]  /*07e0*/  IADD3 R13, P0, R16, R13, RZ ;  /* 0x0000000d100d7210 */ /* 0x001fca0007f1e0ff */
[----:B------:R-:W-:-:S04]  /*07f0*/  IMAD.X R15, RZ, RZ, R17, P0 ;  /* 0x000000ffff0f7224 */ /* 0x000fc800000e0611 */
[----:B------:R-:W-:-:S04]  /*0800*/  IMAD.WIDE.U32 R8, R15, R20, RZ ;  /* 0x000000140f087225 */ /* 0x000fc800078e00ff */
[----:B------:R-:W-:-:S04]  /*0810*/  IMAD.WIDE.U32 R10, P0, R13, R21, R8 ;  /* 0x000000150d0a7225 */ /* 0x000fc80007800008 */
[----:B------:R-:W-:-:S04]  /*0820*/  IMAD.WIDE.U32 R8, R13, R20, RZ ;  /* 0x000000140d087225 */ /* 0x000fc800078e00ff */
[----:B------:R-:W-:Y:S01]  /*0830*/  IMAD.X R13, RZ, RZ, RZ, P0 ;  /* 0x000000ffff0d7224 */ /* 0x000fe200000e06ff */
[----:B------:R-:W-:Y:S01]  /*0840*/  IADD3 RZ, P0, R9, R10, RZ ;  /* 0x0000000a09ff7210 */ /* 0x000fe20007f1e0ff */
[----:B------:R-:W-:-:S04]  /*0850*/  IMAD.MOV.U32 R12, RZ, RZ, R11 ;  /* 0x000000ffff0c7224 */ /* 0x000fc800078e000b */
[----:B------:R-:W-:-:S08]  /*0860*/  IMAD.WIDE.U32.X R8, R15, R21, R12, P0 ;  /* 0x000000150f087225 */ /* 0x000fd000000e040c */
.L_x_5:
[-CC-:B------:R-:W-:Y:S01]  /*0870*/  SHF.R.U64 R99, R8, R0.reuse, R9.reuse ;  /* 0x0000000008637219 */ /* 0x180fe20000001209 */
[----:B------:R-:W0:Y:S01]  /*0880*/  LDC R12, c[0x0][0x618] ;  /* 0x00018600ff0c7b82 */ /* 0x000e220000000800 */
[----:B------:R-:W-:Y:S01]  /*0890*/  SHF.R.U32.HI R7, RZ, R0, R9 ;  /* 0x00000000ff077219 */ /* 0x000fe20000011609 */
[----:B------:R-:W-:Y:S01]  /*08a0*/  ULDC UR4, c[0x0][0x150] ;  /* 0x0000540000047ab9 */ /* 0x000fe20000000800 */
[----:B------:R-:W-:Y:S02]  /*08b0*/  IADD3 R11, P0, RZ, -R99, RZ ;  /* 0x80000063ff0b7210 */ /* 0x000fe40007f1e0ff */
[----:B------:R-:W-:-:S03]  /*08c0*/  I2FP.F32.U32 R0, R6 ;  /* 0x0000000600007245 */ /* 0x000fc60000201000 */
[----:B------:R-:W1:Y:S01]  /*08d0*/  LDC.64 R30, c[0x0][0x640] ;  /* 0x00019000ff1e7b82 */ /* 0x000e620000000a00 */
[----:B------:R-:W-:Y:S02]  /*08e0*/  IMAD.X R13, RZ, RZ, ~R7, P0 ;  /* 0x000000ffff0d7224 */ /* 0x000fe400000e0e07 */
[----:B------:R-:W-:Y:S01]  /*08f0*/  FMUL R0, R0, UR4 ;  /* 0x0000000400007c20 */ /* 0x000fe20008400000 */
[----:B------:R-:W-:Y:S01]  /*0900*/  IMAD.WIDE.U32 R8, R11, R22, R16 ;  /* 0x000000160b087225 */ /* 0x000fe200078e0010 */
[----:B------:R-:W-:-:S03]  /*0910*/  ULDC UR4, c[0x0][0x154] ;  /* 0x0000550000047ab9 */ /* 0x000fc60000000800 */
[----:B------:R-:W-:Y:S01]  /*0920*/  IMAD R10, R13, R22, RZ ;  /* 0x000000160d0a7224 */ /* 0x000fe200078e02ff */
[----:B------:R-:W2:Y:S01]  /*0930*/  LDC R7, c[0x0][0x144] ;  /* 0x00005100ff077b82 */ /* 0x000ea20000000800 */
[----:B------:R-:W3:Y:S02]  /*0940*/  F2I.U32.TRUNC.NTZ R0, R0 ;  /* 0x0000000000007305 */ /* 0x000ee4000020f000 */
[----:B------:R-:W-:-:S04]  /*0950*/  IMAD R11, R11, R23, R10 ;  /* 0x000000170b0b7224 */ /* 0x000fc800078e020a */
[----:B------:R-:W-:Y:S01]  /*0960*/  IMAD.IADD R9, R9, 0x1, R11 ;  /* 0x0000000109097824 */ /* 0x000fe200078e020b */
[----:B------:R-:W4:Y:S01]  /*0970*/  LDC R24, c[0x0][0x608] ;  /* 0x00018200ff187b82 */ /* 0x000f220000000800 */
[----:B------:R-:W-:-:S03]  /*0980*/  IMAD.MOV.U32 R11, RZ, RZ, -0x1 ;  /* 0xffffffffff0b7424 */ /* 0x000fc600078e00ff */
[-CC-:B0-----:R-:W-:Y:S02]  /*0990*/  SHF.R.U64 R22, R8, R12.reuse, R9.reuse ;  /* 0x0000000c08167219 */ /* 0x181fe40000001209 */
[----:B------:R-:W-:Y:S02]  /*09a0*/  I2FP.F32.U32 R8, R5 ;  /* 0x0000000500087245 */ /* 0x000fe40000201000 */
[----:B------:R-:W0:Y:S01]  /*09b0*/  LDC R28, c[0x0][0x658] ;  /* 0x00019600ff1c7b82 */ /* 0x000e220000000800 */
[----:B-1----:R-:W-:Y:S01]  /*09c0*/  ISETP.NE.U32.AND P0, PT, R30, RZ, PT ;  /* 0x000000ff1e00720c */ /* 0x002fe20003f05070 */
[----:B---3--:R-:W-:Y:S02]  /*09d0*/  IMAD.MOV R10, RZ, RZ, -R0 ;  /* 0x000000ffff0a7224 */ /* 0x008fe400078e0a00 */
[----:B------:R-:W-:Y:S01]  /*09e0*/  FMUL R8, R8, UR4 ;  /* 0x0000000408087c20 */ /* 0x000fe20008400000 */
[----:B------:R-:W-:Y:S02]  /*09f0*/  SHF.R.U32.HI R9, RZ, R12, R9 ;  /* 0x0000000cff097219 */ /* 0x000fe40000011609 */
[----:B------:R-:W-:Y:S01]  /*0a00*/  ISETP.NE.AND.EX P0, PT, R31, RZ, PT, P0 ;  /* 0x000000ff1f00720c */ /* 0x000fe20003f05300 */
[----:B------:R1:W3:Y:S01]  /*0a10*/  F2I.U32.TRUNC.NTZ R15, R8 ;  /* 0x00000008000f7305 */ /* 0x0002e2000020f000 */
[----:B------:R-:W1:Y:S01]  /*0a20*/  LDC R20, c[0x0][0x148] ;  /* 0x00005200ff147b82 */ /* 0x000e620000000800 */
[----:B--2---:R-:W-:-:S07]  /*0a30*/  IMAD R0, R7, R10, R6 ;  /* 0x0000000a07007224 */ /* 0x004fce00078e0206 */
[----:B------:R-:W2:Y:S01]  /*0a40*/  LDC R26, c[0x0][0x600] ;  /* 0x00018000ff1a7b82 */ /* 0x000ea20000000800 */
[-CC-:B----4-:R-:W-:Y:S02]  /*0a50*/  SHF.R.U64 R32, R22, R24.reuse, R9.reuse ;  /* 0x0000001816207219 */ /* 0x190fe40000001209 */
[----:B------:R-:W-:Y:S01]  /*0a60*/  SHF.R.U32.HI R7, RZ, R24, R9 ;  /* 0x00000018ff077219 */ /* 0x000fe20000011609 */
[----:B------:R-:W-:-:S04]  /*0a70*/  IMAD.MOV.U32 R9, RZ, RZ, 0x1 ;  /* 0x00000001ff097424 */ /* 0x000fc800078e00ff */
[----:B------:R-:W4:Y:S01]  /*0a80*/  LDC R21, c[0x0][0x648] ;  /* 0x00019200ff157b82 */ /* 0x000f220000000800 */
[-C--:B0-----:R-:W-:Y:S02]  /*0a90*/  SHF.L.U32 R6, R11, R28.reuse, RZ ;  /* 0x0000001c0b067219 */ /* 0x081fe400000006ff */
[--C-:B------:R-:W-:Y:S02]  /*0aa0*/  SHF.R.U64 R24, R32, R28, R7.reuse ;  /* 0x0000001c20187219 */ /* 0x100fe40000001207 */
[----:B------:R-:W-:Y:S02]  /*0ab0*/  LOP3.LUT R13, RZ, R6, RZ, 0x33, !PT ;  /* 0x00000006ff0d7212 */ /* 0x000fe400078e33ff */
[-C--:B------:R-:W-:Y:S01]  /*0ac0*/  SHF.R.U32.HI R7, RZ, R28.reuse, R7 ;  /* 0x0000001cff077219 */ /* 0x080fe20000011607 */
[----:B------:R-:W0:Y:S01]  /*0ad0*/  LDC R23, c[0x0][0x638] ;  /* 0x00018e00ff177b82 */ /* 0x000e220000000800 */
[----:B------:R-:W-:Y:S01]  /*0ae0*/  SHF.L.U32 R12, R9, R28, RZ ;  /* 0x0000001c090c7219 */ /* 0x000fe200000006ff */
[----:B------:R-:W-:-:S06]  /*0af0*/  IMAD.MOV.U32 R6, RZ, RZ, R24 ;  /* 0x000000ffff067224 */ /* 0x000fcc00078e0018 */
[----:B------:R-:W0:Y:S01]  /*0b00*/  LDC R101, c[0x0][0x610] ;  /* 0x00018400ff657b82 */ /* 0x000e220000000800 */
[----:B-1-3--:R-:W-:Y:S05]  /*0b10*/  @!P0 BRA `(.L_x_6) ;  /* 0x0000000000288947 */ /* 0x00afea0003800000 */
[----:B------:R-:W1:Y:S02]  /*0b20*/  LDC R11, c[0x0][0x64c] ;  /* 0x00019300ff0b7b82 */ /* 0x000e640000000800 */
[----:B-1----:R-:W-:-:S05]  /*0b30*/  IADD3 R11, P0, R24, R11, RZ ;  /* 0x0000000b180b7210 */ /* 0x002fca0007f1e0ff */
        /* <DEDUP_REMOVED lines=8> */
.L_x_6:
[----:B----4-:R-:W-:Y:S01]  /*0bc0*/  SHF.R.U64 R6, R6, R21, R7 ;  /* 0x0000001506067219 */ /* 0x010fe20000001207 */
[----:B--2---:R-:W-:Y:S01]  /*0bd0*/  VIADD R7, R26, 0xffffffff ;  /* 0xffffffff1a077836 */ /* 0x004fe20000000000 */
[----:B------:R-:W-:Y:S01]  /*0be0*/  LOP3.LUT R13, R32, R13, RZ, 0xc0, !PT ;  /* 0x0000000d200d7212 */ /* 0x000fe200078ec0ff */
[----:B------:R-:W-:Y:S02]  /*0bf0*/  IMAD.MOV R15, RZ, RZ, -R15 ;  /* 0x000000ffff0f7224 */ /* 0x000fe400078e0a0f */
[----:B------:R-:W-:Y:S02]  /*0c00*/  IMAD.MOV R8, RZ, RZ, -R6 ;  /* 0x000000ffff087224 */ /* 0x000fe400078e0a06 */
[----:B------:R-:W-:Y:S01]  /*0c10*/  IMAD R13, R12, R6, R13 ;  /* 0x000000060c0d7224 */ /* 0x000fe200078e020d */
[----:B------:R-:W-:Y:S01]  /*0c20*/  LOP3.LUT R6, R22, R7, RZ, 0xc0, !PT ;  /* 0x0000000716067212 */ /* 0x000fe200078ec0ff */
[----:B------:R-:W-:Y:S02]  /*0c30*/  @P3 IMAD R0, R20, R15, R5 ;  /* 0x0000000f14003224 */ /* 0x000fe400078e0205 */
[----:B0-----:R-:W-:-:S02]  /*0c40*/  IMAD R5, R8, R23, R24 ;  /* 0x0000001708057224 */ /* 0x001fc400078e0218 */
[----:B------:R-:W-:Y:S02]  /*0c50*/  IMAD R101, R13, R101, R0 ;  /* 0x000000650d657224 */ /* 0x000fe400078e0200 */
[----:B------:R-:W-:Y:S02]  /*0c60*/  IMAD R6, R5, R26, R6 ;  /* 0x0000001a05067224 */ /* 0x000fe400078e0206 */
[----:B------:R-:W-:-:S03]  /*0c70*/  IMAD.MOV.U32 R0, RZ, RZ, 0x1 ;  /* 0x00000001ff007424 */ /* 0x000fc600078e00ff */
[----:B------:R-:W-:Y:S02]  /*0c80*/  SEL R100, R6, R101, !P3 ;  /* 0x0000006506647207 */ /* 0x000fe40005800000 */
[----:B------:R-:W-:-:S07]  /*0c90*/  SEL R101, R101, R6, !P3 ;  /* 0x0000000665657207 */ /* 0x000fce0005800000 */
.L_x_4:
[----:B------:R-:W-:-:S08]  /*0ca0*/  NOP ;  /* 0x0000000000007918 */ /* 0x000fd00000000000 */
[----:B------:R-:W0:Y:S02]  /*0cb0*/  USETMAXREG.TRY_ALLOC.CTAPOOL UP0, 0xe8 ;  /* 0x000000e8000079c8 */ /* 0x000e240008000600 */
[----:B0-----:R-:W-:-:S13]  /*0cc0*/  PLOP3.LUT P0, PT, PT, PT, UP0, 0x80, 0x0 ;  /* 0x000000000000781c */ /* 0x001fda0003f0f008 */
[----:B------:R-:W-:Y:S05]  /*0cd0*/  @!P0 BRA `(.L_x_4) ;  /* 0xfffffffc00f08947 */ /* 0x000fea000383ffff */
[----:B------:R-:W-:Y:S01]  /*0ce0*/  ULDC.64 UR4, c[0x0][0x598] ;  /* 0x0001660000047ab9 */ /* 0x000fe20000000a00 */
[----:B------:R-:W-:Y:S01]  /*0cf0*/  ULDC.64 UR38, c[0x0][0x208] ;  /* 0x0000820000267ab9 */ /* 0x000fe20000000a00 */
[----:B------:R-:W-:-:S04]  /*0d00*/  ISETP.NE.U32.AND P0, PT, RZ, UR4, PT ;  /* 0x00000004ff007c0c */ /* 0x000fc8000bf05070 */
[----:B------:R-:W-:-:S13]  /*0d10*/  ISETP.NE.AND.EX P0, PT, RZ, UR5, PT, P0 ;  /* 0x00000005ff007c0c */ /* 0x000fda000bf05300 */
[----:B------:R-:W-:Y:S05]  /*0d20*/  @!P0 BRA `(.L_x_7) ;  /* 0x00000000001c8947 */ /* 0x000fea0003800000 */
[----:B------:R-:W0:Y:S02]  /*0d30*/  LDC.64 R6, c[0x0][0x598] ;  /* 0x00016600ff067b82 */ /* 0x000e240000000a00 */
[----:B0-----:R-:W2:Y:S02]  /*0d40*/  LDG.E.64 R6, desc[UR38][R6.64] ;  /* 0x0000002606067981 */ /* 0x001ea4000c1e1b00 */
[----:B--2---:R-:W-:-:S04]  /*0d50*/  ISETP.NE.U32.AND P0, PT, R6, RZ, PT ;  /* 0x000000ff0600720c */ /* 0x004fc80003f05070 */
[----:B------:R-:W-:-:S13]  /*0d60*/  ISETP.NE.AND.EX P0, PT, R7, RZ, PT, P0 ;  /* 0x000000ff0700720c */ /* 0x000fda0003f05300 */
[----:B------:R-:W-:Y:S05]  /*0d70*/  @!P0 BRA `(.L_x_7) ;  /* 0x0000000000088947 */ /* 0x000fea0003800000 */
[----:B------:R0:W5:Y:S01]  /*0d80*/  LD.E R19, desc[UR38][R6.64] ;  /* 0x0000002606137980 */ /* 0x000162000c101900 */
[----:B------:R-:W-:Y:S05]  /*0d90*/  BRA `(.L_x_8) ;  /* 0x0000000000247947 */ /* 0x000fea0003800000 */
.L_x_7:
[----:B------:R-:W-:Y:S02]  /*0da0*/  ULDC.64 UR4, c[0x0][0x588] ;  /* 0x0001620000047ab9 */ /* 0x000fe40000000a00 */
[----:B------:R-:W-:-:S04]  /*0db0*/  ISETP.NE.U32.AND P0, PT, RZ, UR4, PT ;  /* 0x00000004ff007c0c */ /* 0x000fc8000bf05070 */
[----:B------:R-:W-:-:S13]  /*0dc0*/  ISETP.NE.AND.EX P0, PT, RZ, UR5, PT, P0 ;  /* 0x00000005ff007c0c */ /* 0x000fda000bf05300 */
[----:B------:R-:W-:Y:S05]  /*0dd0*/  @!P0 BRA `(.L_x_9) ;  /* 0x00000000000c8947 */ /* 0x000fea0003800000 */
[----:B------:R-:W0:Y:S02]  /*0de0*/  LDC.64 R6, c[0x0][0x588] ;  /* 0x00016200ff067b82 */ /* 0x000e240000000a00 */
[----:B0-----:R1:W5:Y:S01]  /*0df0*/  LDG.E R19, desc[UR38][R6.64] ;  /* 0x0000002606137981 */ /* 0x001362000c1e1900 */
[----:B------:R-:W-:Y:S05]  /*0e00*/  BRA `(.L_x_8) ;  /* 0x0000000000087947 */ /* 0x000fea0003800000 */
.L_x_9:
[----:B------:R-:W-:Y:S02]  /*0e10*/  ULDC UR4, c[0x0][0x580] ;  /* 0x0001600000047ab9 */ /* 0x000fe40000000800 */
[----:B------:R-:W-:-:S07]  /*0e20*/  IMAD.U32 R19, RZ, RZ, UR4 ;  /* 0x00000004ff137e24 */ /* 0x000fce000f8e00ff */
.L_x_8:
[----:B------:R-:W-:Y:S02]  /*0e30*/  ULDC.64 UR4, c[0x0][0x5a0] ;  /* 0x0001680000047ab9 */ /* 0x000fe40000000a00 */
[----:B------:R-:W-:-:S04]  /*0e40*/  ISETP.NE.U32.AND P0, PT, RZ, UR4, PT ;  /* 0x00000004ff007c0c */ /* 0x000fc8000bf05070 */
[----:B------:R-:W-:-:S13]  /*0e50*/  ISETP.NE.AND.EX P0, PT, RZ, UR5, PT, P0 ;  /* 0x00000005ff007c0c */ /* 0x000fda000bf05300 */
[----:B------:R-:W-:Y:S05]  /*0e60*/  @!P0 BRA `(.L_x_10) ;  /* 0x00000000001c8947 */ /* 0x000fea0003800000 */
[----:B01----:R-:W0:Y:S02]  /*0e70*/  LDC.64 R6, c[0x0][0x5a0] ;  /* 0x00016800ff067b82 */ /* 0x003e240000000a00 */
[----:B0-----:R-:W2:Y:S02]  /*0e80*/  LDG.E.64 R6, desc[UR38][R6.64] ;  /* 0x0000002606067981 */ /* 0x001ea4000c1e1b00 */
[----:B--2---:R-:W-:-:S04]  /*0e90*/  ISETP.NE.U32.AND P0, PT, R6, RZ, PT ;  /* 0x000000ff0600720c */ /* 0x004fc80003f05070 */
[----:B------:R-:W-:-:S13]  /*0ea0*/  ISETP.NE.AND.EX P0, PT, R7, RZ, PT, P0 ;  /* 0x000000ff0700720c */ /* 0x000fda0003f05300 */
[----:B------:R-:W-:Y:S05]  /*0eb0*/  @!P0 BRA `(.L_x_10) ;  /* 0x0000000000088947 */ /* 0x000fea0003800000 */
[----:B------:R0:W5:Y:S01]  /*0ec0*/  LD.E R88, desc[UR38][R6.64] ;  /* 0x0000002606587980 */ /* 0x000162000c101900 */
[----:B------:R-:W-:Y:S05]  /*0ed0*/  BRA `(.L_x_11) ;  /* 0x0000000000247947 */ /* 0x000fea0003800000 */
.L_x_10:
[----:B------:R-:W-:Y:S02]  /*0ee0*/  ULDC.64 UR4, c[0x0][0x590] ;  /* 0x0001640000047ab9 */ /* 0x000fe40000000a00 */
[----:B------:R-:W-:-:S04]  /*0ef0*/  ISETP.NE.U32.AND P0, PT, RZ, UR4, PT ;  /* 0x00000004ff007c0c */ /* 0x000fc8000bf05070 */
[----:B------:R-:W-:-:S13]  /*0f00*/  ISETP.NE.AND.EX P0, PT, RZ, UR5, PT, P0 ;  /* 0x00000005ff007c0c */ /* 0x000fda000bf05300 */
[----:B------:R-:W-:Y:S05]  /*0f10*/  @!P0 BRA `(.L_x_12) ;  /* 0x00000000000c8947 */ /* 0x000fea0003800000 */
[----:B------:R-:W2:Y:S02]  /*0f20*/  LDC.64 R88, c[0x0][0x590] ;  /* 0x00016400ff587b82 */ /* 0x000ea40000000a00 */
[----:B--2---:R2:W5:Y:S01]  /*0f30*/  LDG.E R88, desc[UR38][R88.64] ;  /* 0x0000002658587981 */ /* 0x004562000c1e1900 */
[----:B------:R-:W-:Y:S05]  /*0f40*/  BRA `(.L_x_11) ;  /* 0x0000000000087947 */ /* 0x000fea0003800000 */
.L_x_12:
[----:B------:R-:W-:Y:S02]  /*0f50*/  ULDC UR4, c[0x0][0x584] ;  /* 0x0001610000047ab9 */ /* 0x000fe40000000800 */
[----:B------:R-:W-:-:S07]  /*0f60*/  IMAD.U32 R88, RZ, RZ, UR4 ;  /* 0x00000004ff587e24 */ /* 0x000fce000f8e00ff */
.L_x_11:
[----:B------:R-:W-:-:S13]  /*0f70*/  LOP3.LUT P0, RZ, R0, 0xff, RZ, 0xc0, !PT ;  /* 0x000000ff00ff7812 */ /* 0x000fda000780c0ff */
[----:B------:R-:W-:Y:S05]  /*0f80*/  @!P0 EXIT ;  /* 0x000000000000894d */ /* 0x000fea0003800000 */
[----:B------:R-:W3:Y:S01]  /*0f90*/  LDC R90, c[0x0][0x658] ;  /* 0x00019600ff5a7b82 */ /* 0x000ee20000000800 */
[----:B------:R-:W-:Y:S01]  /*0fa0*/  ULDC.64 UR6, c[0x0][0x288] ;  /* 0x0000a20000067ab9 */ /* 0x000fe20000000a00 */
[----:B------:R-:W-:Y:S01]  /*0fb0*/  LOP3.LUT R14, R14, 0x1, RZ, 0xc0, !PT ;  /* 0x000000010e0e7812 */ /* 0x000fe200078ec0ff */
[----:B------:R-:W-:Y:S01]  /*0fc0*/  UIADD3 UR4, UR7, 0x3f, URZ ;  /* 0x0000003f07047890 */ /* 0x000fe2000fffe03f */
[----:B------:R-:W-:Y:S01]  /*0fd0*/  SHF.R.U32.HI R0, RZ, 0x2, R3 ;  /* 0x00000002ff007819 */ /* 0x000fe20000011603 */
[----:B01----:R-:W-:Y:S01]  /*0fe0*/  IMAD.MOV.U32 R7, RZ, RZ, -0x1 ;  /* 0xffffffffff077424 */ /* 0x003fe200078e00ff */
[----:B------:R-:W-:Y:S01]  /*0ff0*/  SHF.R.U32.HI R4, RZ, 0x1, R4 ;  /* 0x00000001ff047819 */ /* 0x000fe20000011604 */
[----:B------:R-:W-:Y:S01]  /*1000*/  USHF.R.S32.HI UR5, URZ, 0x1f, UR4 ;  /* 0x0000001f3f057899 */ /* 0x000fe20008011404 */
[----:B------:R-:W0:Y:S01]  /*1010*/  LDC.64 R92, c[0x0][0x5c8] ;  /* 0x00017200ff5c7b82 */ /* 0x000e220000000a00 */
[----:B------:R-:W-:Y:S01]  /*1020*/  IMAD.SHL.U32 R5, R14, 0x40, RZ ;  /* 0x000000400e057824 */ /* 0x000fe200078e00ff */
[----:B------:R-:W-:Y:S01]  /*1030*/  LOP3.LUT R0, R0, 0x7, RZ, 0xc0, !PT ;  /* 0x0000000700007812 */ /* 0x000fe200078ec0ff */
[----:B------:R-:W-:Y:S01]  /*1040*/  ULEA.HI UR5, UR5, UR4, URZ, 0x6 ;  /* 0x0000000405057291 */ /* 0x000fe2000f8f303f */
[----:B------:R-:W-:Y:S01]  /*1050*/  LOP3.LUT R23, R4, 0x30, RZ, 0xc0, !PT ;  /* 0x0000003004177812 */ /* 0x000fe200078ec0ff */
[----:B------:R-:W-:Y:S01]  /*1060*/  IMAD.MOV.U32 R9, RZ, RZ, 0x1 ;  /* 0x00000001ff097424 */ /* 0x000fe200078e00ff */
[--C-:B------:R-:W-:Y:S01]  /*1070*/  LOP3.LUT R22, R5, 0x40, R0.reuse, 0xe2, !PT ;  /* 0x0000004005167812 */ /* 0x100fe200078ee200 */
[----:B------:R-:W-:Y:S01]  /*1080*/  USHF.R.S32.HI UR43, URZ, 0x6, UR5 ;  /* 0x000000063f2b7899 */ /* 0x000fe20008011405 */
[----:B------:R-:W1:Y:S01]  /*1090*/  LDC R95, c[0x0][0x600] ;  /* 0x00018000ff5f7b82 */ /* 0x000e620000000800 */
[-C--:B------:R-:W-:Y:S01]  /*10a0*/  IADD3 R5, RZ, -R23.reuse, -R0 ;  /* 0x80000017ff057210 */ /* 0x080fe20007ffe800 */
[----:B------:R-:W-:Y:S01]  /*10b0*/  IMAD.U32 R6, RZ, RZ, UR6 ;  /* 0x00000006ff067e24 */ /* 0x000fe2000f8e00ff */
[C---:B--2---:R-:W-:Y:S01]  /*10c0*/  LOP3.LUT R89, R3.reuse, 0x3, RZ, 0xc0, !PT ;  /* 0x0000000303597812 */ /* 0x044fe200078ec0ff */
[----:B------:R-:W-:Y:S01]  /*10d0*/  UISETP.LT.AND UP0, UPT, UR43, 0x1, UPT ;  /* 0x000000012b00788c */ /* 0x000fe2000bf01270 */
[----:B------:R-:W-:Y:S01]  /*10e0*/  LOP3.LUT R94, R3, 0x80, RZ, 0xc0, !PT ;  /* 0x00000080035e7812 */ /* 0x000fe200078ec0ff */
[----:B------:R-:W-:Y:S01]  /*10f0*/  IMAD R5, R14, -0x40, R5 ;  /* 0xffffffc00e057824 */ /* 0x000fe200078e0205 */
[----:B------:R-:W-:Y:S01]  /*1100*/  ULDC UR4, c[0x0][0x284] ;  /* 0x0000a10000047ab9 */ /* 0x000fe20000000800 */
[-C--:B---3--:R-:W-:Y:S01]  /*1110*/  SHF.L.U32 R7, R7, R90.reuse, RZ ;  /* 0x0000005a07077219 */ /* 0x088fe200000006ff */
[----:B------:R-:W-:Y:S01]  /*1120*/  USEL UR44, UR43, 0x1, UP0 ;  /* 0x000000012b2c7887 */ /* 0x000fe20008000000 */
[----:B------:R-:W-:Y:S01]  /*1130*/  LOP3.LUT R22, R22, R23, RZ, 0xfc, !PT ;  /* 0x0000001716167212 */ /* 0x000fe200078efcff */
[----:B------:R-:W-:Y:S01]  /*1140*/  IMAD R89, R89, -0x2, R6 ;  /* 0xfffffffe59597824 */ /* 0x000fe200078e0206 */
[----:B------:R-:W-:Y:S01]  /*1150*/  SHF.L.U32 R90, R9, R90, RZ ;  /* 0x0000005a095a7219 */ /* 0x000fe200000006ff */
[----:B------:R-:W-:Y:S01]  /*1160*/  VIADD R97, R5, UR4 ;  /* 0x0000000405617c36 */ /* 0x000fe20008000000 */
[----:B------:R-:W-:Y:S01]  /*1170*/  LOP3.LUT R98, R18, 0x1, RZ, 0xfc, !PT ;  /* 0x0000000112627812 */ /* 0x000fe200078efcff */
[----:B------:R-:W-:Y:S01]  /*1180*/  IMAD.MOV.U32 R23, RZ, RZ, RZ ;  /* 0x000000ffff177224 */ /* 0x000fe200078e00ff */
[C---:B0-----:R-:W-:Y:S01]  /*1190*/  SHF.L.U64.HI R91, R92.reuse, 0x3, R93 ;  /* 0x000000035c5b7819 */ /* 0x041fe2000001025d */
[----:B------:R-:W-:Y:S01]  /*11a0*/  IMAD.SHL.U32 R92, R92, 0x8, RZ ;  /* 0x000000085c5c7824 */ /* 0x000fe200078e00ff */
[----:B------:R-:W-:Y:S01]  /*11b0*/  SHF.R.U32.HI R94, RZ, 0x7, R94 ;  /* 0x00000007ff5e7819 */ /* 0x000fe2000001165e */
[----:B------:R-:W-:Y:S01]  /*11c0*/  IMAD.SHL.U32 R93, R3, 0x2, RZ ;  /* 0x00000002035d7824 */ /* 0x000fe200078e00ff */
[----:B------:R-:W-:Y:S01]  /*11d0*/  LOP3.LUT R96, RZ, R7, RZ, 0x33, !PT ;  /* 0x00000007ff607212 */ /* 0x000fe200078e33ff */
[----:B------:R-:W-:Y:S01]  /*11e0*/  UIADD3 UR44, UR43, -UR44, URZ ;  /* 0x8000002c2b2c7290 */ /* 0x000fe2000fffe03f */
[----:B------:R-:W-:Y:S01]  /*11f0*/  UMOV UR40, URZ ;  /* 0x0000003f00287c82 */ /* 0x000fe20008000000 */
[----:B-1----:R-:W-:Y:S01]  /*1200*/  VIADD R95, R95, 0xffffffff ;  /* 0xffffffff5f5f7836 */ /* 0x002fe20000000000 */
[----:B------:R-:W-:-:S09]  /*1210*/  UMOV UR41, URZ ;  /* 0x0000003f00297c82 */ /* 0x000fd20008000000 */
.L_x_158:
[----:B0-----:R-:W0:Y:S01]  /*1220*/  SHFL.IDX PT, R0, R94, RZ, 0x1f ;  /* 0x00001fff5e007589 */ /* 0x001e2200000e0000 */
[----:B-1----:R-:W1:Y:S01]  /*1230*/  S2UR UR7, SR_CgaCtaId ;  /* 0x00000000000779c3 */ /* 0x002e620000008800 */
[----:B------:R-:W-:Y:S01]  /*1240*/  UMOV UR6, 0x400 ;  /* 0x0000040000067882 */ /* 0x000fe20000000000 */
[----:B0-----:R-:W-:Y:S01]  /*1250*/  R2UR UR4, R0 ;  /* 0x00000000000472ca */ /* 0x001fe200000e0000 */
[----:B-1----:R-:W-:-:S12]  /*1260*/  ULEA UR46, UR7, UR6, 0x18 ;  /* 0x00000006072e7291 */ /* 0x002fd8000f8ec03f */
[----:B------:R-:W-:-:S04]  /*1270*/  ULEA.HI UR5, UR4, UR4, URZ, 0x1 ;  /* 0x0000000404057291 */ /* 0x000fc8000f8f083f */
[----:B------:R-:W-:-:S04]  /*1280*/  ULOP3.LUT UR5, UR5, 0x7fffe, URZ, 0xc0, !UPT ;  /* 0x0007fffe05057892 */ /* 0x000fc8000f8ec03f */
[----:B------:R-:W-:-:S03]  /*1290*/  UIADD3 UR5, UR4, -UR5, URZ ;  /* 0x8000000504057290 */ /* 0x000fc6000fffe03f */
[----:B------:R-:W-:Y:S01]  /*12a0*/  ULDC UR4, c[0x0][0x28c] ;  /* 0x0000a30000047ab9 */ /* 0x000fe20000000800 */
[----:B------:R-:W-:Y:S01]  /*12b0*/  ULEA UR5, UR5, UR46, 0xd ;  /* 0x0000002e05057291 */ /* 0x000fe2000f8e683f */
[----:B------:R-:W-:-:S03]  /*12c0*/  ISETP.LT.AND P0, PT, RZ, UR4, PT ;  /* 0x00000004ff007c0c */ /* 0x000fc6000bf01270 */
[----:B------:R-:W-:-:S04]  /*12d0*/  UIADD3 UR5, UR5, 0x180, URZ ;  /* 0x0000018005057890 */ /* 0x000fc8000fffe03f */
[----:B------:R-:W-:-:S04]  /*12e0*/  USHF.R.U32.HI UR5, URZ, 0x4, UR5 ;  /* 0x000000043f057899 */ /* 0x000fc80008011605 */
[----:B------:R-:W-:-:S04]  /*12f0*/  ULOP3.LUT UR5, UR5, 0x3fff, URZ, 0xc0, !UPT ;  /* 0x00003fff05057892 */ /* 0x000fc8000f8ec03f */
[----:B------:R-:W-:Y:S01]  /*1300*/  ULOP3.LUT UR45, UR5, 0x10000, URZ, 0xfc, !UPT ;  /* 0x00010000052d7892 */ /* 0x000fe2000f8efc3f */
[----:B--2345:R-:W-:Y:S11]  /*1310*/  @P0 BRA `(.L_x_13) ;  /* 0x0000000000400947 */ /* 0x03cff60003800000 */
[----:B------:R-:W-:Y:S01]  /*1320*/  MOV R0, 0x0 ;  /* 0x0000000000007802 */ /* 0x000fe20000000f00 */
[----:B------:R-:W-:Y:S01]  /*1330*/  ULDC.64 UR4, c[0x4][0x68] ;  /* 0x01001a0000047ab9 */ /* 0x000fe20000000a00 */
[----:B------:R-:W-:Y:S01]  /*1340*/  ULDC.64 UR6, c[0x4][0x8] ;  /* 0x0100020000067ab9 */ /* 0x000fe20000000a00 */
[----:B------:R-:W-:Y:S01]  /*1350*/  IMAD.U32 R4, RZ, RZ, UR4 ;  /* 0x00000004ff047e24 */ /* 0x000fe2000f8e00ff */
[----:B------:R0:W1:Y:S01]  /*1360*/  LDC.64 R14, c[0x4][R0] ;  /* 0x01000000000e7b82 */ /* 0x0000620000000a00 */
[----:B------:R-:W-:Y:S01]  /*1370*/  IMAD.U32 R5, RZ, RZ, UR5 ;  /* 0x00000005ff057e24 */ /* 0x000fe2000f8e00ff */
[----:B------:R-:W-:Y:S01]  /*1380*/  ULDC.64 UR4, c[0x4][0x70] ;  /* 0x01001c0000047ab9 */ /* 0x000fe20000000a00 */
[----:B------:R-:W-:Y:S02]  /*1390*/  IMAD.U32 R10, RZ, RZ, UR6 ;  /* 0x00000006ff0a7e24 */ /* 0x000fe4000f8e00ff */
[----:B------:R-:W-:Y:S02]  /*13a0*/  IMAD.U32 R6, RZ, RZ, UR4 ;  /* 0x00000004ff067e24 */ /* 0x000fe4000f8e00ff */
[----:B------:R-:W-:-:S02]  /*13b0*/  IMAD.U32 R7, RZ, RZ, UR5 ;  /* 0x00000005ff077e24 */ /* 0x000fc4000f8e00ff */
[----:B------:R-:W-:Y:S02]  /*13c0*/  IMAD.U32 R11, RZ, RZ, UR7 ;  /* 0x00000007ff0b7e24 */ /* 0x000fe4000f8e00ff */
[----:B------:R-:W-:Y:S02]  /*13d0*/  IMAD.MOV.U32 R8, RZ, RZ, 0x1e1 ;  /* 0x000001e1ff087424 */ /* 0x000fe400078e00ff */
[----:B------:R-:W-:Y:S02]  /*13e0*/  IMAD.MOV.U32 R12, RZ, RZ, 0x1 ;  /* 0x00000001ff0c7424 */ /* 0x000fe400078e00ff */
[----:B0-----:R-:W-:-:S07]  /*13f0*/  IMAD.MOV.U32 R13, RZ, RZ, RZ ;  /* 0x000000ffff0d7224 */ /* 0x001fce00078e00ff */
[----:B------:R-:W-:-:S07]  /*1400*/  LEPC R20, `(.L_x_13) ;  /* 0x000000001014794e */ /* 0x000fce0000000000 */
[----:B-1---5:R-:W-:Y:S05]  /*1410*/  CALL.ABS.NOINC R14 ;  /* 0x000000000e007343 */ /* 0x022fea0003c00000 */
.L_x_13:
[----:B------:R-:W-:-:S13]  /*1420*/  ISETP.NE.AND P0, PT, R98, 0x3, PT ;  /* 0x000000036200780c */ /* 0x000fda0003f05270 */
[----:B------:R-:W-:Y:S05]  /*1430*/  @!P0 BRA `(.L_x_14) ;  /* 0x0000000000048947 */ /* 0x000fea0003800000 */
[----:B------:R-:W-:Y:S01]  /*1440*/  BPT.TRAP 0x1 ;  /* 0x000000040000795c */ /* 0x000fe20000300000 */
.L_x_14:
[----:B------:R-:W-:Y:S02]  /*1450*/  IMAD.U32 R3, RZ, RZ, UR41 ;  /* 0x00000029ff037e24 */ /* 0x000fe4000f8e00ff */
[----:B------:R-:W-:-:S03]  /*1460*/  IMAD.U32 R0, RZ, RZ, UR40 ;  /* 0x00000028ff007e24 */ /* 0x000fc6000f8e00ff */
[----:B------:R-:W-:Y:S02]  /*1470*/  LEA R3, R3, UR46, 0x3 ;  /* 0x0000002e03037c11 */ /* 0x000fe4000f8e18ff */
[----:B------:R-:W-:-:S04]  /*1480*/  SHF.L.U32 R0, R0, 0x1f, RZ ;  /* 0x0000001f00007819 */ /* 0x000fc800000006ff */
[----:B------:R0:W1:Y:S01]  /*1490*/  SYNCS.PHASECHK.TRANS64.TRYWAIT P1, [R3+URZ], R0 ;  /* 0x00000000030075a7 */ /* 0x000062000802017f */
[----:B------:R-:W-:Y:S05]  /*14a0*/  @!P0 BRA `(.L_x_15) ;  /* 0x0000000000048947 */ /* 0x000fea0003800000 */
[----:B------:R-:W-:Y:S01]  /*14b0*/  BPT.TRAP 0x1 ;  /* 0x000000040000795c */ /* 0x000fe20000300000 */
.L_x_15:
[----:B------:R-:W-:-:S05]  /*14c0*/  IMAD.U32 R4, RZ, RZ, UR44 ;  /* 0x0000002cff047e24 */ /* 0x000fca000f8e00ff */
[----:B------:R-:W-:Y:S01]  /*14d0*/  ISETP.GE.AND P2, PT, R4, 0x1, PT ;  /* 0x000000010400780c */ /* 0x000fe20003f46270 */
[----:B-1----:R-:W-:-:S12]  /*14e0*/  @P1 BRA `(.L_x_16) ;  /* 0x0000000000081947 */ /* 0x002fd80003800000 */
[----:B------:R-:W1:Y:S02]  /*14f0*/  SYNCS.PHASECHK.TRANS64.TRYWAIT P1, [R3+URZ], R0 ;  /* 0x00000000030075a7 */ /* 0x000e64000802017f */
[----:B-1----:R-:W-:Y:S05]  /*1500*/  @!P1 BRA `(.L_x_17) ;  /* 0x00000068000c9947 */ /* 0x002fea0003800000 */
.L_x_16:
[----:B------:R-:W-:Y:S05]  /*1510*/  WARPSYNC.ALL ;  /* 0x0000000000007948 */ /* 0x000fea0003800000 */
[----:B------:R-:W-:Y:S01]  /*1520*/  UIADD3 UR4, UR46, 0x1c180, URZ ;  /* 0x0001c1802e047890 */ /* 0x000fe2000fffe03f */
[----:B------:R-:W-:Y:S01]  /*1530*/  WARPGROUP.ARRIVE ;  /* 0x00000000000079c5 */ /* 0x000fe20000000000 */
[----:B------:R-:W-:Y:S02]  /*1540*/  ULEA UR5, UR41, UR45, 0xa ;  /* 0x0000002d29057291 */ /* 0x000fe4000f8e503f */
[----:B------:R-:W-:Y:S01]  /*1550*/  USHF.R.U32.HI UR4, URZ, 0x4, UR4 ;  /* 0x000000043f047899 */ /* 0x000fe20008011604 */
[----:B------:R-:W-:Y:S01]  /*1560*/  UMOV UR9, 0x40000040 ;  /* 0x4000004000097882 */ /* 0x000fe20000000000 */
[----:B------:R-:W-:-:S02]  /*1570*/  UMOV UR11, 0x40000040 ;  /* 0x40000040000b7882 */ /* 0x000fc40000000000 */
[----:B------:R-:W-:Y:S01]  /*1580*/  ULOP3.LUT UR4, UR4, 0x3fff, URZ, 0xc0, !UPT ;  /* 0x00003fff04047892 */ /* 0x000fe2000f8ec03f */
[----:B------:R-:W-:-:S03]  /*1590*/  UMOV UR8, UR5 ;  /* 0x0000000500087c82 */ /* 0x000fc60008000000 */
[----:B------:R-:W-:-:S04]  /*15a0*/  ULOP3.LUT UR4, UR4, 0x10000, URZ, 0xfc, !UPT ;  /* 0x0001000004047892 */ /* 0x000fc8000f8efc3f */
[----:B------:R-:W-:-:S07]  /*15b0*/  ULEA UR6, UR41, UR4, 0xa ;  /* 0x0000000429067291 */ /* 0x000fce000f8e503f */
[----:B------:R-:W-:Y:S02]  /*15c0*/  UMOV UR10, UR6 ;  /* 0x00000006000a7c82 */ /* 0x000fe40008000000 */
[----:B------:R-:W-:Y:S01]  /*15d0*/  HGMMA.64x128x16.F32.BF16 R24, gdesc[UR8], RZ, !UPT, gsb0 ;  /* 0x01e00000081879f0 */ /* 0x000fe2000c0018ff */
[----:B------:R-:W-:Y:S02]  /*15e0*/  UIADD3 UR8, UR5, 0x2, URZ ;  /* 0x0000000205087890 */ /* 0x000fe4000fffe03f */
[----:B------:R-:W-:Y:S01]  /*15f0*/  UIADD3 UR10, UR6, 0x2, URZ ;  /* 0x00000002060a7890 */ /* 0x000fe2000fffe03f */
[----:B------:R-:W-:Y:S01]  /*1600*/  UMOV UR9, 0x40000040 ;  /* 0x4000004000097882 */ /* 0x000fe20000000000 */
[----:B------:R-:W-:Y:S01]  /*1610*/  UMOV UR11, 0x40000040 ;  /* 0x40000040000b7882 */ /* 0x000fe20000000000 */
[----:B------:R-:W-:Y:S02]  /*1620*/  WARPGROUP.DEPBAR.LE gsb0, 0x0 ;  /* 0x00008000000079c5 */ /* 0x000fe40000010000 */
[----:B------:R-:W-:-:S06]  /*1630*/  WARPGROUP.ARRIVE ;  /* 0x00000000000079c5 */ /* 0x000fcc0000000000 */
[----:B------:R-:W-:Y:S01]  /*1640*/  HGMMA.64x128x16.F32.BF16 R24, gdesc[UR8], R24, gsb0 ;  /* 0x01e00000081879f0 */ /* 0x000fe20008001818 */
        /* <DEDUP_REMOVED lines=13> */
[----:B------:R-:W-:Y:S03]  /*1720*/  HGMMA.64x128x16.F32.BF16 R24, gdesc[UR8], R24, gsb0 ;  /* 0x01e00000081879f0 */ /* 0x000fe60008001818 */
[----:B------:R-:W-:Y:S02]  /*1730*/  WARPGROUP.DEPBAR.LE gsb0, 0x0 ;  /* 0x00008000000079c5 */ /* 0x000fe40000010000 */
[----:B------:R-:W-:Y:S05]  /*1740*/  @!P2 BRA `(.L_x_18) ;  /* 0x00000004001ca947 */ /* 0x000fea0003800000 */
[----:B------:R-:W-:Y:S01]  /*1750*/  UIADD3 UR5, UR41, 0x1, URZ ;  /* 0x0000000129057890 */ /* 0x000fe2000fffe03f */
[----:B01----:R-:W-:-:S03]  /*1760*/  IMAD.U32 R0, RZ, RZ, UR44 ;  /* 0x0000002cff007e24 */ /* 0x003fc6000f8e00ff */
[----:B------:R-:W-:-:S04]  /*1770*/  UISETP.NE.AND UP0, UPT, UR5, 0x7, UPT ;  /* 0x000000070500788c */ /* 0x000fc8000bf05270 */
[----:B------:R-:W-:Y:S02]  /*1780*/  USEL UR6, URZ, 0x1, UP0 ;  /* 0x000000013f067887 */ /* 0x000fe40008000000 */
[----:B------:R-:W-:Y:S02]  /*1790*/  USEL UR5, UR5, URZ, UP0 ;  /* 0x0000003f05057287 */ /* 0x000fe40008000000 */
[----:B------:R-:W-:-:S06]  /*17a0*/  ULOP3.LUT UR6, UR40, UR6, URZ, 0x3c, !UPT ;  /* 0x0000000628067292 */ /* 0x000fcc000f8e3c3f */
[----:B------:R-:W-:Y:S01]  /*17b0*/  IMAD.U32 R5, RZ, RZ, UR6 ;  /* 0x00000006ff057e24 */ /* 0x000fe2000f8e00ff */
[----:B------:R-:W-:-:S06]  /*17c0*/  UMOV UR6, UR41 ;  /* 0x0000002900067c82 */ /* 0x000fcc0008000000 */
.L_x_25:
[----:B01----:R-:W-:Y:S05]  /*17d0*/  @!P0 BRA `(.L_x_19) ;  /* 0x0000000000048947 */ /* 0x003fea0003800000 */
[----:B------:R-:W-:Y:S01]  /*17e0*/  BPT.TRAP 0x1 ;  /* 0x000000040000795c */ /* 0x000fe20000300000 */
.L_x_19:
[----:B------:R-:W0:Y:S01]  /*17f0*/  S2UR UR8, SR_CgaCtaId ;  /* 0x00000000000879c3 */ /* 0x000e220000008800 */
[----:B------:R-:W-:Y:S01]  /*1800*/  UMOV UR7, 0x400 ;  /* 0x0000040000077882 */ /* 0x000fe20000000000 */
[----:B------:R-:W-:Y:S01]  /*1810*/  SHF.L.U32 R3, R5, 0x1f, RZ ;  /* 0x0000001f05037819 */ /* 0x000fe200000006ff */
[----:B0-----:R-:W-:-:S04]  /*1820*/  ULEA UR13, UR8, UR7, 0x18 ;  /* 0x00000007080d7291 */ /* 0x001fc8000f8ec03f */
[----:B------:R-:W-:-:S09]  /*1830*/  ULEA UR7, UR5, UR13, 0x3 ;  /* 0x0000000d05077291 */ /* 0x000fd2000f8e183f */
[----:B------:R0:W1:Y:S01]  /*1840*/  SYNCS.PHASECHK.TRANS64.TRYWAIT P1, [UR7], R3 ;  /* 0x00000003ff0075a7 */ /* 0x0000620008020147 */
[----:B------:R-:W-:Y:S05]  /*1850*/  @!P0 BRA `(.L_x_20) ;  /* 0x0000000000048947 */ /* 0x000fea0003800000 */
[----:B------:R-:W-:Y:S01]  /*1860*/  BPT.TRAP 0x1 ;  /* 0x000000040000795c */ /* 0x000fe20000300000 */
.L_x_20:
[----:B-1----:R-:W-:Y:S05]  /*1870*/  @P1 BRA `(.L_x_21) ;  /* 0x0000000000081947 */ /* 0x002fea0003800000 */
[----:B------:R-:W1:Y:S02]  /*1880*/  SYNCS.PHASECHK.TRANS64.TRYWAIT P1, [UR7], R3 ;  /* 0x00000003ff0075a7 */ /* 0x000e640008020147 */
[----:B-1----:R-:W-:Y:S05]  /*1890*/  @!P1 BRA `(.L_x_22) ;  /* 0x00000064003c9947 */ /* 0x002fea0003800000 */
.L_x_21:
[----:B------:R-:W-:Y:S01]  /*18a0*/  ULEA UR7, UR5, UR45, 0xa ;  /* 0x0000002d05077291 */ /* 0x000fe2000f8e503f */
[----:B------:R-:W-:Y:S01]  /*18b0*/  WARPGROUP.ARRIVE ;  /* 0x00000000000079c5 */ /* 0x000fe20000000000 */
[----:B------:R-:W-:Y:S01]  /*18c0*/  ULEA UR12, UR5, UR4, 0xa ;  /* 0x00000004050c7291 */ /* 0x000fe2000f8e503f */
[----:B------:R-:W-:Y:S01]  /*18d0*/  UMOV UR9, 0x40000040 ;  /* 0x4000004000097882 */ /* 0x000fe20000000000 */
[----:B------:R-:W-:-:S03]  /*18e0*/  UMOV UR11, 0x40000040 ;  /* 0x40000040000b7882 */ /* 0x000fc60000000000 */
[----:B------:R-:W-:Y:S02]  /*18f0*/  UMOV UR8, UR7 ;  /* 0x0000000700087c82 */ /* 0x000fe40008000000 */
[----:B------:R-:W-:Y:S02]  /*1900*/  UMOV UR10, UR12 ;  /* 0x0000000c000a7c82 */ /* 0x000fe40008000000 */
[----:B------:R-:W-:Y:S01]  /*1910*/  HGMMA.64x128x16.F32.BF16 R24, gdesc[UR8], R24, gsb0 ;  /* 0x01e00000081879f0 */ /* 0x000fe20008001818 */
[----:B------:R-:W-:Y:S02]  /*1920*/  UIADD3 UR8, UR7, 0x2, URZ ;  /* 0x0000000207087890 */ /* 0x000fe4000fffe03f */
[----:B------:R-:W-:Y:S01]  /*1930*/  UIADD3 UR10, UR12, 0x2, URZ ;  /* 0x000000020c0a7890 */ /* 0x000fe2000fffe03f */
[----:B------:R-:W-:Y:S01]  /*1940*/  UMOV UR9, 0x40000040 ;  /* 0x4000004000097882 */ /* 0x000fe20000000000 */
[----:B------:R-:W-:Y:S01]  /*1950*/  UMOV UR11, 0x40000040 ;  /* 0x40000040000b7882 */ /* 0x000fe20000000000 */
[----:B------:R-:W-:-:S02]  /*1960*/  WARPGROUP.DEPBAR.LE gsb0, 0x0 ;  /* 0x00008000000079c5 */ /* 0x000fc40000010000 */
        /* <DEDUP_REMOVED lines=18> */
[----:B------:R-:W-:Y:S01]  /*1a90*/  BPT.TRAP 0x1 ;  /* 0x000000040000795c */ /* 0x000fe20000300000 */
.L_x_23:
[----:B------:R-:W-:Y:S01]  /*1aa0*/  ULEA UR7, UR6, UR13, 0x3 ;  /* 0x0000000d06077291 */ /* 0x000fe2000f8e183f */
[----:B------:R-:W-:-:S03]  /*1ab0*/  ISETP.GT.U32.AND P1, PT, R18, 0x1, PT ;  /* 0x000000011200780c */ /* 0x000fc60003f24070 */
[----:B------:R-:W-:-:S04]  /*1ac0*/  UIADD3 UR7, UR7, 0x38, URZ ;  /* 0x0000003807077890 */ /* 0x000fc8000fffe03f */
[----:B------:R-:W-:-:S09]  /*1ad0*/  UPRMT UR7, URZ, 0x654, UR7 ;  /* 0x000006543f077896 */ /* 0x000fd20008000007 */
[----:B------:R-:W-:Y:S01]  /*1ae0*/  SYNCS.ARRIVE.TRANS64.RED.A1T0 RZ, [UR7], RZ ;  /* 0x000000ffffff79a7 */ /* 0x000fe20008100407 */
[----:B------:R-:W-:Y:S05]  /*1af0*/  @P1 BRA `(.L_x_24) ;  /* 0x0000000000041947 */ /* 0x000fea0003800000 */
[----:B------:R-:W-:Y:S01]  /*1b00*/  BPT.TRAP 0x1 ;  /* 0x000000040000795c */ /* 0x000fe20000300000 */
.L_x_24:
[----:B------:R-:W-:Y:S01]  /*1b10*/  UIADD3 UR5, UR5, 0x1, URZ ;  /* 0x0000000105057890 */ /* 0x000fe2000fffe03f */
[C---:B------:R-:W-:Y:S01]  /*1b20*/  ISETP.GT.AND P1, PT, R0.reuse, 0x1, PT ;  /* 0x000000010000780c */ /* 0x040fe20003f24270 */
[----:B------:R-:W-:Y:S01]  /*1b30*/  UIADD3 UR6, UR6, 0x1, URZ ;  /* 0x0000000106067890 */ /* 0x000fe2000fffe03f */
[----:B------:R-:W-:Y:S01]  /*1b40*/  VIADD R0, R0, 0xffffffff ;  /* 0xffffffff00007836 */ /* 0x000fe20000000000 */
[----:B------:R-:W-:Y:S02]  /*1b50*/  UISETP.NE.AND UP0, UPT, UR5, 0x7, UPT ;  /* 0x000000070500788c */ /* 0x000fe4000bf05270 */
[----:B------:R-:W-:Y:S02]  /*1b60*/  UISETP.NE.AND UP1, UPT, UR6, 0x7, UPT ;  /* 0x000000070600788c */ /* 0x000fe4000bf25270 */
[----:B------:R-:W-:Y:S02]  /*1b70*/  USEL UR7, URZ, 0x1, UP0 ;  /* 0x000000013f077887 */ /* 0x000fe40008000000 */
[----:B------:R-:W-:-:S02]  /*1b80*/  USEL UR5, UR5, URZ, UP0 ;  /* 0x0000003f05057287 */ /* 0x000fc40008000000 */
[----:B------:R-:W-:Y:S02]  /*1b90*/  USEL UR6, UR6, URZ, UP1 ;  /* 0x0000003f06067287 */ /* 0x000fe40008800000 */
[----:B------:R-:W-:Y:S01]  /*1ba0*/  LOP3.LUT R5, R5, UR7, RZ, 0x3c, !PT ;  /* 0x0000000705057c12 */ /* 0x000fe2000f8e3cff */
[----:B------:R-:W-:Y:S09]  /*1bb0*/  @P1 BRA `(.L_x_25) ;  /* 0xfffffffc00041947 */ /* 0x000ff2000383ffff */
.L_x_18:
[----:B01----:R-:W0:Y:S02]  /*1bc0*/  LDC R0, c[0x0][0x28c] ;  /* 0x0000a300ff007b82 */ /* 0x003e240000000800 */
[----:B0-----:R-:W-:-:S13]  /*1bd0*/  ISETP.GE.AND P1, PT, R0, 0x1, PT ;  /* 0x000000010000780c */ /* 0x001fda0003f26270 */
[----:B------:R-:W-:Y:S05]  /*1be0*/  @!P1 BRA `(.L_x_26) ;  /* 0x0000000000489947 */ /* 0x000fea0003800000 */
[----:B------:R-:W-:Y:S05]  /*1bf0*/  @!P0 BRA `(.L_x_27) ;  /* 0x0000000000048947 */ /* 0x000fea0003800000 */
[----:B------:R-:W-:Y:S01]  /*1c00*/  BPT.TRAP 0x1 ;  /* 0x000000040000795c */ /* 0x000fe20000300000 */
.L_x_27:
[----:B------:R-:W0:Y:S01]  /*1c10*/  S2UR UR7, SR_CgaCtaId ;  /* 0x00000000000779c3 */ /* 0x000e220000008800 */
[----:B------:R-:W-:Y:S01]  /*1c20*/  UIADD3 UR6, UR44, UR41, URZ ;  /* 0x000000292c067290 */ /* 0x000fe2000fffe03f */
[----:B------:R-:W-:-:S03]  /*1c30*/  ISETP.GT.U32.AND P0, PT, R18, 0x1, PT ;  /* 0x000000011200780c */ /* 0x000fc60003f04070 */
[----:B------:R-:W-:-:S04]  /*1c40*/  UIMAD.WIDE.U32 UR4, UR6, 0x24924925, URZ ;  /* 0x24924925060478a5 */ /* 0x000fc8000f8e003f */
[----:B------:R-:W-:-:S04]  /*1c50*/  UIADD3 UR4, UR6, -UR5, URZ ;  /* 0x8000000506047290 */ /* 0x000fc8000fffe03f */
[----:B------:R-:W-:-:S03]  /*1c60*/  ULEA.HI UR4, UR4, UR5, URZ, 0x1f ;  /* 0x0000000504047291 */ /* 0x000fc6000f8ff83f */
[----:B------:R-:W-:Y:S01]  /*1c70*/  UMOV UR5, 0x400 ;  /* 0x0000040000057882 */ /* 0x000fe20000000000 */
[----:B------:R-:W-:-:S04]  /*1c80*/  USHF.R.U32.HI UR4, URZ, 0x2, UR4 ;  /* 0x000000023f047899 */ /* 0x000fc80008011604 */
[----:B------:R-:W-:Y:S02]  /*1c90*/  UIMAD UR4, UR4, -0x7, UR6 ;  /* 0xfffffff9040478a4 */ /* 0x000fe4000f8e0206 */
[----:B0-----:R-:W-:-:S04]  /*1ca0*/  ULEA UR5, UR7, UR5, 0x18 ;  /* 0x0000000507057291 */ /* 0x001fc8000f8ec03f */
[----:B------:R-:W-:-:S04]  /*1cb0*/  ULEA UR4, UR4, UR5, 0x3 ;  /* 0x0000000504047291 */ /* 0x000fc8000f8e183f */
[----:B------:R-:W-:-:S04]  /*1cc0*/  UIADD3 UR4, UR4, 0x38, URZ ;  /* 0x0000003804047890 */ /* 0x000fc8000fffe03f */
[----:B------:R-:W-:-:S09]  /*1cd0*/  UPRMT UR4, URZ, 0x654, UR4 ;  /* 0x000006543f047896 */ /* 0x000fd20008000004 */
[----:B------:R-:W-:Y:S01]  /*1ce0*/  SYNCS.ARRIVE.TRANS64.RED.A1T0 RZ, [UR4], RZ ;  /* 0x000000ffffff79a7 */ /* 0x000fe20008100404 */
[----:B------:R-:W-:Y:S05]  /*1cf0*/  @P0 BRA `(.L_x_26) ;  /* 0x0000000000040947 */ /* 0x000fea0003800000 */
[----:B------:R-:W-:Y:S01]  /*1d00*/  BPT.TRAP 0x1 ;  /* 0x000000040000795c */ /* 0x000fe20000300000 */
.L_x_26:
[----:B------:R-:W-:Y:S01]  /*1d10*/  UISETP.GE.U32.AND UP1, UPT, UR43, 0x7, UPT ;  /* 0x000000072b00788c */ /* 0x000fe2000bf26070 */
[----:B------:R-:W-:Y:S01]  /*1d20*/  IMAD.SHL.U32 R6, R100, 0x80, RZ ;  /* 0x0000008064067824 */ /* 0x000fe200078e00ff */
[----:B------:R-:W-:Y:S01]  /*1d30*/  UIADD3 UR41, UR43, UR41, URZ ;  /* 0x000000292b297290 */ /* 0x000fe2000fffe03f */
[----:B------:R-:W-:Y:S01]  /*1d40*/  SHF.R.S32.HI R11, RZ, 0x1f, R99 ;  /* 0x0000001fff0b7819 */ /* 0x000fe20000011463 */
[----:B------:R-:W-:Y:S01]  /*1d50*/  ULDC UR10, c[0x0][0x288] ;  /* 0x0000a200000a7ab9 */ /* 0x000fe20000000800 */
[----:B------:R-:W-:Y:S01]  /*1d60*/  IMAD.SHL.U32 R10, R101, 0x80, RZ ;  /* 0x00000080650a7824 */ /* 0x000fe200078e00ff */
[C---:B------:R-:W-:Y:S01]  /*1d70*/  LOP3.LUT R8, R6.reuse, 0x6, R93, 0xf8, !PT ;  /* 0x0000000606087812 */ /* 0x040fe200078ef85d */
[----:B------:R-:W-:Y:S01]  /*1d80*/  UISETP.GT.U32.AND UP0, UPT, UR41, 0x6, UPT ;  /* 0x000000062900788c */ /* 0x000fe2000bf04070 */
[----:B------:R-:W-:Y:S01]  /*1d90*/  ISETP.GE.AND P0, PT, R6, UR10, PT ;  /* 0x0000000a06007c0c */ /* 0x000fe2000bf06270 */
[----:B------:R-:W-:Y:S01]  /*1da0*/  ULDC.64 UR6, c[0x0][0x5d0] ;  /* 0x0001740000067ab9 */ /* 0x000fe20000000a00 */
[----:B------:R-:W-:Y:S01]  /*1db0*/  ULDC UR11, c[0x0][0x284] ;  /* 0x0000a100000b7ab9 */ /* 0x000fe20000000800 */
[----:B------:R-:W-:Y:S01]  /*1dc0*/  @UP1 UIMAD.WIDE.U32 UR4, UR41, 0x24924925, URZ ;  /* 0x24924925290418a5 */ /* 0x000fe2000f8e003f */
[----:B------:R-:W-:Y:S01]  /*1dd0*/  SHF.R.S32.HI R9, RZ, 0x1f, R8 ;  /* 0x0000001fff097819 */ /* 0x000fe20000011408 */
[----:B------:R-:W-:Y:S01]  /*1de0*/  IMAD R0, R11, UR6, RZ ;  /* 0x000000060b007c24 */ /* 0x000fe2000f8e02ff */
[----:B------:R-:W-:Y:S01]  /*1df0*/  UISETP.LT.U32.AND UP0, UPT, UR43, 0x7, UP0 ;  /* 0x000000072b00788c */ /* 0x000fe20008701070 */
[----:B------:R-:W-:Y:S01]  /*1e00*/  ISETP.GE.OR P0, PT, R10, UR11, P0 ;  /* 0x0000000b0a007c0c */ /* 0x000fe20008706670 */
[----:B------:R-:W-:Y:S01]  /*1e10*/  @UP1 UIADD3 UR4, UR41, -UR5, URZ ;  /* 0x8000000529041290 */ /* 0x000fe2000fffe03f */
[C---:B------:R-:W-:Y:S01]  /*1e20*/  IMAD R3, R99.reuse, UR7, R0 ;  /* 0x0000000763037c24 */ /* 0x040fe2000f8e0200 */
[----:B------:R-:W-:Y:S01]  /*1e30*/  ULDC.64 UR8, c[0x0][0x5c8] ;  /* 0x0001720000087ab9 */ /* 0x000fe20000000a00 */
[----:B------:R-:W-:Y:S01]  /*1e40*/  IMAD.WIDE.U32 R4, R99, UR6, R8 ;  /* 0x0000000663047c25 */ /* 0x000fe2000f8e0008 */
[----:B------:R-:W-:-:S02]  /*1e50*/  USEL UR6, URZ, 0x1, !UP0 ;  /* 0x000000013f067887 */ /* 0x000fc4000c000000 */
[----:B------:R-:W-:Y:S01]  /*1e60*/  @UP1 ULEA.HI UR4, UR4, UR5, URZ, 0x1f ;  /* 0x0000000504041291 */ /* 0x000fe2000f8ff83f */
[----:B------:R-:W-:Y:S01]  /*1e70*/  IMAD.WIDE R100, R101, 0x80, R22 ;  /* 0x0000008065647825 */ /* 0x000fe200078e0216 */
[----:B------:R-:W-:Y:S02]  /*1e80*/  ULOP3.LUT UR40, UR40, UR6, URZ, 0x3c, !UPT ;  /* 0x0000000628287292 */ /* 0x000fe4000f8e3c3f */
[----:B------:R-:W-:Y:S01]  /*1e90*/  @UP1 USHF.R.U32.HI UR4, URZ, 0x2, UR4 ;  /* 0x000000023f041899 */ /* 0x000fe20008011604 */
[----:B------:R-:W-:Y:S02]  /*1ea0*/  IMAD.IADD R5, R5, 0x1, R3 ;  /* 0x0000000105057824 */ /* 0x000fe400078e0203 */
[----:B------:R-:W-:Y:S01]  /*1eb0*/  IMAD R3, R101, UR8, RZ ;  /* 0x0000000865037c24 */ /* 0x000fe2000f8e02ff */
[----:B------:R-:W-:Y:S01]  /*1ec0*/  @UP1 ULOP3.LUT UR40, UR40, 0x1, UR4, 0x78, !UPT ;  /* 0x0000000128281892 */ /* 0x000fe2000f8e7804 */
[----:B------:R-:W-:-:S04]  /*1ed0*/  IMAD.WIDE.U32 R102, R100, UR8, R4 ;  /* 0x0000000864667c25 */ /* 0x000fc8000f8e0004 */
[----:B------:R-:W-:Y:S02]  /*1ee0*/  IMAD R7, R100, UR9, R3 ;  /* 0x0000000964077c24 */ /* 0x000fe4000f8e0203 */
[----:B------:R-:W-:Y:S01]  /*1ef0*/  IMAD.MOV.U32 R0, RZ, RZ, -0x1 ;  /* 0xffffffffff007424 */ /* 0x000fe200078e00ff */
[----:B------:R-:W-:Y:S06]  /*1f00*/  @P0 BRA `(.L_x_28) ;  /* 0x00000040001c0947 */ /* 0x000fec0003800000 */
[----:B-----5:R-:W-:Y:S01]  /*1f10*/  FSETP.NEU.AND P0, PT, R88, RZ, PT ;  /* 0x000000ff5800720b */ /* 0x020fe20003f0d000 */
[----:B------:R-:W-:Y:S01]  /*1f20*/  IMAD.IADD R4, R89, 0x1, -R6 ;  /* 0x0000000159047824 */ /* 0x000fe200078e0a06 */
[----:B------:R-:W-:Y:S01]  /*1f30*/  BSSY B0, `(.L_x_28) ;  /* 0x0000404000007945 */ /* 0x000fe20003800000 */
[----:B------:R-:W-:Y:S02]  /*1f40*/  IMAD.IADD R3, R97, 0x1, -R10 ;  /* 0x0000000161037824 */ /* 0x000fe400078e0a0a */
[----:B------:R-:W-:Y:S01]  /*1f50*/  IMAD.IADD R113, R103, 0x1, R7 ;  /* 0x0000000167717824 */ /* 0x000fe200078e0207 */
[----:B------:R-:W-:-:S04]  /*1f60*/  ISETP.GT.AND P2, PT, R4, RZ, PT ;  /* 0x000000ff0400720c */ /* 0x000fc80003f44270 */
[----:B------:R-:W-:-:S03]  /*1f70*/  ISETP.GT.AND P1, PT, R3, RZ, P2 ;  /* 0x000000ff0300720c */ /* 0x000fc60001724270 */
[----:B------:R-:W-:Y:S10]  /*1f80*/  @!P0 BRA `(.L_x_29) ;  /* 0x0000002c00288947 */ /* 0x000ff40003800000 */
[----:B------:R-:W0:Y:S01]  /*1f90*/  LDC.64 R106, c[0x0][0x5b8] ;  /* 0x00016e00ff6a7b82 */ /* 0x000e220000000a00 */
[----:B------:R-:W-:-:S07]  /*1fa0*/  ULDC.64 UR4, c[0x0][0x5c0] ;  /* 0x0001700000047ab9 */ /* 0x000fce0000000a00 */
[----:B------:R-:W1:Y:S08]  /*1fb0*/  LDC.64 R108, c[0x0][0x5b0] ;  /* 0x00016c00ff6c7b82 */ /* 0x000e700000000a00 */
[----:B------:R-:W2:Y:S01]  /*1fc0*/  LDC.64 R110, c[0x0][0x5a8] ;  /* 0x00016a00ff6e7b82 */ /* 0x000ea20000000a00 */
[-C--:B0-----:R-:W-:Y:S02]  /*1fd0*/  IMAD R6, R11, R106.reuse, RZ ;  /* 0x0000006a0b067224 */ /* 0x081fe400078e02ff */
[----:B------:R-:W-:-:S04]  /*1fe0*/  IMAD.WIDE.U32 R104, R99, R106, R8 ;  /* 0x0000006a63687225 */ /* 0x000fc800078e0008 */
[----:B------:R-:W-:Y:S02]  /*1ff0*/  IMAD R103, R99, R107, R6 ;  /* 0x0000006b63677224 */ /* 0x000fe400078e0206 */
[-C--:B-1----:R-:W-:Y:S02]  /*2000*/  IMAD R5, R101, R108.reuse, RZ ;  /* 0x0000006c65057224 */ /* 0x082fe400078e02ff */
[----:B------:R-:W-:Y:S02]  /*2010*/  IMAD.IADD R13, R105, 0x1, R103 ;  /* 0x00000001690d7824 */ /* 0x000fe400078e0267 */
[----:B------:R-:W-:Y:S02]  /*2020*/  IMAD.MOV.U32 R12, RZ, RZ, R104 ;  /* 0x000000ffff0c7224 */ /* 0x000fe400078e0068 */
[C---:B------:R-:W-:Y:S02]  /*2030*/  IMAD R107, R100.reuse, R109, R5 ;  /* 0x0000006d646b7224 */ /* 0x040fe400078e0205 */
[----:B------:R-:W-:-:S04]  /*2040*/  IMAD.WIDE.U32 R6, R100, R108, R12 ;  /* 0x0000006c64067225 */ /* 0x000fc800078e000c */
[----:B------:R-:W-:Y:S01]  /*2050*/  IMAD.IADD R5, R7, 0x1, R107 ;  /* 0x0000000107057824 */ /* 0x000fe200078e026b */
[----:B--2---:R-:W-:-:S04]  /*2060*/  LEA R14, P0, R6, R110, 0x1 ;  /* 0x0000006e060e7211 */ /* 0x004fc800078008ff */
[----:B------:R-:W-:-:S05]  /*2070*/  LEA.HI.X R15, R6, R111, R5, 0x1, P0 ;  /* 0x0000006f060f7211 */ /* 0x000fca00000f0c05 */
[----:B------:R0:W2:Y:S01]  /*2080*/  @P1 LDG.E.LTC128B.U16 R5, desc[UR38][R14.64] ;  /* 0x000000260e051981 */ /* 0x0000a2000c1e1520 */
[----:B------:R-:W-:Y:S01]  /*2090*/  LEA R10, P0, R102, UR4, 0x1 ;  /* 0x00000004660a7c11 */ /* 0x000fe2000f8008ff */
[----:B------:R-:W-:Y:S01]  /*20a0*/  IMAD.WIDE.U32 R6, R100, R108, R8 ;  /* 0x0000006c64067225 */ /* 0x000fe200078e0008 */
[----:B------:R-:W-:Y:S03]  /*20b0*/  BSSY B1, `(.L_x_30) ;  /* 0x0000012000017945 */ /* 0x000fe60003800000 */
[----:B------:R-:W-:Y:S02]  /*20c0*/  IMAD.IADD R7, R107, 0x1, R7 ;  /* 0x000000016b077824 */ /* 0x000fe400078e0207 */
[----:B------:R-:W-:Y:S01]  /*20d0*/  IMAD.WIDE.U32 R20, R99, R106, R6 ;  /* 0x0000006a63147225 */ /* 0x000fe200078e0006 */
[----:B0-----:R-:W-:-:S03]  /*20e0*/  SHF.L.U64.HI R15, R108, 0x3, R109 ;  /* 0x000000036c0f7819 */ /* 0x001fc6000001026d */
[----:B------:R-:W-:Y:S01]  /*20f0*/  IMAD.IADD R7, R103, 0x1, R21 ;  /* 0x0000000167077824 */ /* 0x000fe200078e0215 */
[----:B------:R-:W-:Y:S01]  /*2100*/  LEA R6, P4, R20, R110, 0x1 ;  /* 0x0000006e14067211 */ /* 0x000fe200078808ff */
[----:B------:R-:W-:-:S03]  /*2110*/  IMAD.SHL.U32 R14, R108, 0x8, RZ ;  /* 0x000000086c0e7824 */ /* 0x000fc600078e00ff */
[----:B------:R-:W-:Y:S01]  /*2120*/  LEA.HI.X R7, R20, R111, R7, 0x1, P4 ;  /* 0x0000006f14077211 */ /* 0x000fe200020f0c07 */
[----:B--2---:R-:W-:-:S04]  /*2130*/  IMAD.U32 R11, R5, 0x10000, RZ ;  /* 0x00010000050b7824 */ /* 0x004fc800078e00ff */
[----:B------:R-:W-:-:S04]  /*2140*/  FMUL R11, R11, R88 ;  /* 0x000000580b0b7220 */ /* 0x000fc80000400000 */
[----:B------:R-:W-:Y:S01]  /*2150*/  FFMA R24, R24, R19, R11 ;  /* 0x0000001318187223 */ /* 0x000fe2000000000b */
[----:B------:R-:W-:Y:S02]  /*2160*/  LEA.HI.X R11, R102, UR5, R113, 0x1, P0 ;  /* 0x00000005660b7c11 */ /* 0x000fe400080f0c71 */
[----:B------:R-:W-:Y:S02]  /*2170*/  ISETP.GT.AND P0, PT, R4, 0x1, PT ;  /* 0x000000010400780c */ /* 0x000fe40003f04270 */
[----:B------:R-:W-:Y:S02]  /*2180*/  F2FP.BF16.F32.PACK_AB R24, RZ, R24 ;  /* 0x00000018ff18723e */ /* 0x000fe400000010ff */
[----:B------:R-:W-:-:S03]  /*2190*/  ISETP.GT.AND P3, PT, R3, RZ, P0 ;  /* 0x000000ff0300720c */ /* 0x000fc60000764270 */
[----:B------:R0:W-:Y:S10]  /*21a0*/  @P1 STG.E.U16 desc[UR38][R10.64], R24 ;  /* 0x000000180a001986 */ /* 0x0001f4000c101526 */
[----:B------:R-:W-:Y:S05]  /*21b0*/  @!P3 BRA `(.L_x_31) ;  /* 0x000000000004b947 */ /* 0x000fea0003800000 */
[----:B------:R1:W5:Y:S02]  /*21c0*/  LDG.E.LTC128B.U16 R5, desc[UR38][R6.64+0x2] ;  /* 0x0000022606057981 */ /* 0x000364000c1e1520 */
.L_x_31:
[----:B------:R-:W-:Y:S05]  /*21d0*/  BSYNC B1 ;  /* 0x0000000000017941 */ /* 0x000fea0003800000 */
.L_x_30:
[----:B-----5:R-:W-:Y:S01]  /*21e0*/  IMAD.U32 R101, R5, 0x10000, RZ ;  /* 0x0001000005657824 */ /* 0x020fe200078e00ff */
[----:B------:R-:W-:Y:S01]  /*21f0*/  ISETP.GT.AND P2, PT, R3, 0x8, P2 ;  /* 0x000000080300780c */ /* 0x000fe20001744270 */
[----:B------:R-:W-:Y:S01]  /*2200*/  IMAD.WIDE.U32 R20, R100, R108, R14 ;  /* 0x0000006c64147225 */ /* 0x000fe200078e000e */
[----:B0-----:R-:W-:-:S03]  /*2210*/  PRMT R24, R5, 0x7610, R24 ;  /* 0x0000761005187816 */ /* 0x001fc60000000018 */
[----:B------:R-:W-:Y:S01]  /*2220*/  FMUL R12, R101, R88 ;  /* 0x00000058650c7220 */ /* 0x000fe20000400000 */
[----:B------:R-:W-:Y:S01]  /*2230*/  IMAD.IADD R107, R107, 0x1, R21 ;  /* 0x000000016b6b7824 */ /* 0x000fe200078e0215 */
[----:B------:R-:W-:Y:S02]  /*2240*/  IADD3 R104, P1, R104, R20, RZ ;  /* 0x0000001468687210 */ /* 0x000fe40007f3e0ff */
[----:B------:R-:W-:-:S03]  /*2250*/  FFMA R12, R25, R19, R12 ;  /* 0x00000013190c7223 */ /* 0x000fc6000000000c */
[----:B------:R-:W-:Y:S02]  /*2260*/  IMAD.X R13, R107, 0x1, R13, P1 ;  /* 0x000000016b0d7824 */ /* 0x000fe400008e060d */
[----:B------:R-:W-:Y:S02]  /*2270*/  F2FP.BF16.F32.PACK_AB R12, RZ, R12 ;  /* 0x0000000cff0c723e */ /* 0x000fe400000010ff */
[----:B------:R-:W-:Y:S02]  /*2280*/  LEA R14, P1, R104, R110, 0x1 ;  /* 0x0000006e680e7211 */ /* 0x000fe400078208ff */
[----:B------:R-:W-:Y:S02]  /*2290*/  PRMT R21, R12, 0x7610, R21 ;  /* 0x000076100c157816 */ /* 0x000fe40000000015 */
[----:B------:R-:W-:-:S03]  /*22a0*/  LEA.HI.X R15, R104, R111, R13, 0x1, P1 ;  /* 0x0000006f680f7211 */ /* 0x000fc600008f0c0d */
[----:B------:R0:W-:Y:S04]  /*22b0*/  @P3 STG.E.U16 desc[UR38][R10.64+0x2], R21 ;  /* 0x000002150a003986 */ /* 0x0001e8000c101526 */
[----:B------:R-:W2:Y:S01]  /*22c0*/  @P2 LDG.E.LTC128B.U16 R24, desc[UR38][R14.64] ;  /* 0x000000260e182981 */ /* 0x000ea2000c1e1520 */
[----:B------:R-:W-:Y:S01]  /*22d0*/  IADD3 R20, P1, R8, R20, RZ ;  /* 0x0000001408147210 */ /* 0x000fe20007f3e0ff */
[----:B------:R-:W-:Y:S01]  /*22e0*/  BSSY B1, `(.L_x_32) ;  /* 0x0000011000017945 */ /* 0x000fe20003800000 */
[C---:B------:R-:W-:Y:S02]  /*22f0*/  SHF.L.U64.HI R13, R92.reuse, 0x1, R91 ;  /* 0x000000015c0d7819 */ /* 0x040fe4000001025b */
[----:B------:R-:W-:Y:S01]  /*2300*/  ISETP.GT.AND P0, PT, R3, 0x8, P0 ;  /* 0x000000080300780c */ /* 0x000fe20000704270 */
[----:B0-----:R-:W-:Y:S01]  /*2310*/  IMAD.X R21, R9, 0x1, R107, P1 ;  /* 0x0000000109157824 */ /* 0x001fe200008e066b */
[----:B------:R-:W-:Y:S01]  /*2320*/  LEA R12, P1, R92, R10, 0x1 ;  /* 0x0000000a5c0c7211 */ /* 0x000fe200078208ff */
[----:B------:R-:W-:-:S04]  /*2330*/  IMAD.WIDE.U32 R20, R99, R106, R20 ;  /* 0x0000006a63147225 */ /* 0x000fc800078e0014 */
[----:B------:R-:W-:Y:S01]  /*2340*/  IMAD.X R13, R13, 0x1, R11, P1 ;  /* 0x000000010d0d7824 */ /* 0x000fe200008e060b */
[----:B------:R-:W-:Y:S01]  /*2350*/  LEA R8, P3, R20, R110, 0x1 ;  /* 0x0000006e14087211 */ /* 0x000fe200078608ff */
[----:B------:R-:W-:-:S05]  /*2360*/  IMAD.IADD R9, R103, 0x1, R21 ;  /* 0x0000000167097824 */ /* 0x000fca00078e0215 */
[----:B------:R-:W-:Y:S01]  /*2370*/  LEA.HI.X R9, R20, R111, R9, 0x1, P3 ;  /* 0x0000006f14097211 */ /* 0x000fe200018f0c09 */
[----:B--2---:R-:W-:-:S04]  /*2380*/  IMAD.U32 R5, R24, 0x10000, RZ ;  /* 0x0001000018057824 */ /* 0x004fc800078e00ff */
[----:B------:R-:W-:-:S04]  /*2390*/  FMUL R5, R5, R88 ;  /* 0x0000005805057220 */ /* 0x000fc80000400000 */
[----:B------:R-:W-:-:S05]  /*23a0*/  FFMA R5, R26, R19, R5 ;  /* 0x000000131a057223 */ /* 0x000fca0000000005 */
[----:B------:R-:W-:-:S05]  /*23b0*/  F2FP.BF16.F32.PACK_AB R5, RZ, R5 ;  /* 0x00000005ff05723e */ /* 0x000fca00000010ff */
[----:B------:R0:W-:Y:S01]  /*23c0*/  @P2 STG.E.U16 desc[UR38][R12.64], R5 ;  /* 0x000000050c002986 */ /* 0x0001e2000c101526 */
[----:B------:R-:W-:Y:S05]  /*23d0*/  @!P0 BRA `(.L_x_33) ;  /* 0x0000000000048947 */ /* 0x000fea0003800000 */
[----:B------:R2:W5:Y:S02]  /*23e0*/  LDG.E.LTC128B.U16 R24, desc[UR38][R8.64+0x2] ;  /* 0x0000022608187981 */ /* 0x000564000c1e1520 */
.L_x_33:
[----:B------:R-:W-:Y:S05]  /*23f0*/  BSYNC B1 ;  /* 0x0000000000017941 */ /* 0x000fea0003800000 */
.L_x_32:
[----:B0----5:R-:W-:Y:S01]  /*2400*/  IMAD.U32 R5, R24, 0x10000, RZ ;  /* 0x0001000018057824 */ /* 0x021fe200078e00ff */
[----:B------:R-:W-:Y:S01]  /*2410*/  ISETP.GT.AND P1, PT, R4, 0x8, PT ;  /* 0x000000080400780c */ /* 0x000fe20003f24270 */
[----:B------:R-:W-:Y:S02]  /*2420*/  BSSY B1, `(.L_x_34) ;  /* 0x0000008000017945 */ /* 0x000fe40003800000 */
[----:B------:R-:W-:Y:S01]  /*2430*/  FMUL R14, R5, R88 ;  /* 0x00000058050e7220 */ /* 0x000fe20000400000 */
[----:B------:R-:W-:-:S03]  /*2440*/  ISETP.GT.AND P2, PT, R3, RZ, P1 ;  /* 0x000000ff0300720c */ /* 0x000fc60000f44270 */
[----:B------:R-:W-:-:S05]  /*2450*/  FFMA R14, R27, R19, R14 ;  /* 0x000000131b0e7223 */ /* 0x000fca000000000e */
[----:B------:R-:W-:-:S05]  /*2460*/  F2FP.BF16.F32.PACK_AB R14, RZ, R14 ;  /* 0x0000000eff0e723e */ /* 0x000fca00000010ff */
[----:B------:R0:W-:Y:S01]  /*2470*/  @P0 STG.E.U16 desc[UR38][R12.64+0x2], R14 ;  /* 0x0000020e0c000986 */ /* 0x0001e2000c101526 */
[----:B------:R-:W-:Y:S05]  /*2480*/  @!P2 BRA `(.L_x_35) ;  /* 0x000000000004a947 */ /* 0x000fea0003800000 */
[----:B------:R3:W5:Y:S02]  /*2490*/  LDG.E.LTC128B.U16 R24, desc[UR38][R6.64+0x10] ;  /* 0x0000102606187981 */ /* 0x000764000c1e1520 */
.L_x_35:
[----:B------:R-:W-:Y:S05]  /*24a0*/  BSYNC B1 ;  /* 0x0000000000017941 */ /* 0x000fea0003800000 */
.L_x_34:
[----:B-----5:R-:W-:Y:S01]  /*24b0*/  IMAD.U32 R5, R24, 0x10000, RZ ;  /* 0x0001000018057824 */ /* 0x020fe200078e00ff */
        /* <DEDUP_REMOVED lines=9> */
.L_x_37:
[----:B------:R-:W-:Y:S05]  /*2550*/  BSYNC B1 ;  /* 0x0000000000017941 */ /* 0x000fea0003800000 */
.L_x_36:
[----:B----45:R-:W-:Y:S01]  /*2560*/  IMAD.U32 R5, R24, 0x10000, RZ ;  /* 0x0001000018057824 */ /* 0x030fe200078e00ff */
[----:B------:R-:W-:Y:S01]  /*2570*/  ISETP.GT.AND P1, PT, R3, 0x8, P1 ;  /* 0x000000080300780c */ /* 0x000fe20000f24270 */
[----:B------:R-:W-:Y:S02]  /*2580*/  BSSY B1, `(.L_x_38) ;  /* 0x0000007000017945 */ /* 0x000fe40003800000 */
[----:B0-----:R-:W-:-:S04]  /*2590*/  FMUL R14, R5, R88 ;  /* 0x00000058050e7220 */ /* 0x001fc80000400000 */
[----:B------:R-:W-:-:S05]  /*25a0*/  FFMA R14, R29, R19, R14 ;  /* 0x000000131d0e7223 */ /* 0x000fca000000000e */
[----:B------:R-:W-:-:S05]  /*25b0*/  F2FP.BF16.F32.PACK_AB R14, RZ, R14 ;  /* 0x0000000eff0e723e */ /* 0x000fca00000010ff */
[----:B------:R0:W-:Y:S01]  /*25c0*/  @P3 STG.E.U16 desc[UR38][R10.64+0x12], R14 ;  /* 0x0000120e0a003986 */ /* 0x0001e2000c101526 */
[----:B------:R-:W-:Y:S05]  /*25d0*/  @!P1 BRA `(.L_x_39) ;  /* 0x0000000000049947 */ /* 0x000fea0003800000 */
[----:B------:R4:W5:Y:S02]  /*25e0*/  LDG.E.LTC128B.U16 R24, desc[UR38][R8.64+0x10] ;  /* 0x0000102608187981 */ /* 0x000964000c1e1520 */
.L_x_39:
[----:B------:R-:W-:Y:S05]  /*25f0*/  BSYNC B1 ;  /* 0x0000000000017941 */ /* 0x000fea0003800000 */
.L_x_38:
[----:B-----5:R-:W-:Y:S01]  /*2600*/  IMAD.U32 R5, R24, 0x10000, RZ ;  /* 0x0001000018057824 */ /* 0x020fe200078e00ff */
[----:B------:R-:W-:Y:S01]  /*2610*/  ISETP.GT.AND P0, PT, R3, 0x8, P0 ;  /* 0x000000080300780c */ /* 0x000fe20000704270 */
[----:B------:R-:W-:Y:S02]  /*2620*/  BSSY B1, `(.L_x_40) ;  /* 0x0000007000017945 */ /* 0x000fe40003800000 */
[----:B------:R-:W-:-:S04]  /*2630*/  FMUL R5, R5, R88 ;  /* 0x0000005805057220 */ /* 0x000fc80000400000 */
[----:B------:R-:W-:-:S05]  /*2640*/  FFMA R5, R30, R19, R5 ;  /* 0x000000131e057223 */ /* 0x000fca0000000005 */
[----:B------:R-:W-:-:S05]  /*2650*/  F2FP.BF16.F32.PACK_AB R5, RZ, R5 ;  /* 0x00000005ff05723e */ /* 0x000fca00000010ff */
[----:B------:R0:W-:Y:S01]  /*2660*/  @P1 STG.E.U16 desc[UR38][R12.64+0x10], R5 ;  /* 0x000010050c001986 */ /* 0x0001e2000c101526 */
[----:B------:R-:W-:Y:S05]  /*2670*/  @!P0 BRA `(.L_x_41) ;  /* 0x0000000000048947 */ /* 0x000fea0003800000 */
[----:B------:R0:W5:Y:S02]  /*2680*/  LDG.E.LTC128B.U16 R24, desc[UR38][R8.64+0x12] ;  /* 0x0000122608187981 */ /* 0x000164000c1e1520 */
.L_x_41:
[----:B------:R-:W-:Y:S05]  /*2690*/  BSYNC B1 ;  /* 0x0000000000017941 */ /* 0x000fea0003800000 */
.L_x_40:
        /* <DEDUP_REMOVED lines=10> */
.L_x_43:
[----:B------:R-:W-:Y:S05]  /*2740*/  BSYNC B1 ;  /* 0x0000000000017941 */ /* 0x000fea0003800000 */
.L_x_42:
        /* <DEDUP_REMOVED lines=10> */
.L_x_45:
[----:B------:R-:W-:Y:S05]  /*27f0*/  BSYNC B1 ;  /* 0x0000000000017941 */ /* 0x000fea0003800000 */
.L_x_44:
[----:B0----5:R-:W-:Y:S01]  /*2800*/  IMAD.U32 R5, R24, 0x10000, RZ ;  /* 0x0001000018057824 */ /* 0x021fe200078e00ff */
        /* <DEDUP_REMOVED lines=8> */
.L_x_47:
[----:B------:R-:W-:Y:S05]  /*2890*/  BSYNC B1 ;  /* 0x0000000000017941 */ /* 0x000fea0003800000 */
.L_x_46:
        /* <DEDUP_REMOVED lines=9> */
.L_x_49:
[----:B------:R-:W-:Y:S05]  /*2930*/  BSYNC B1 ;  /* 0x0000000000017941 */ /* 0x000fea0003800000 */
.L_x_48:
        /* <DEDUP_REMOVED lines=10> */
.L_x_51:
[----:B------:R-:W-:Y:S05]  /*29e0*/  BSYNC B1 ;  /* 0x0000000000017941 */ /* 0x000fea0003800000 */
.L_x_50:
        /* <DEDUP_REMOVED lines=10> */
.L_x_53:
[----:B------:R-:W-:Y:S05]  /*2a90*/  BSYNC B1 ;  /* 0x0000000000017941 */ /* 0x000fea0003800000 */
.L_x_52:
        /* <DEDUP_REMOVED lines=9> */
.L_x_55:
[----:B------:R-:W-:Y:S05]  /*2b30*/  BSYNC B1 ;  /* 0x0000000000017941 */ /* 0x000fea0003800000 */
.L_x_54:
        /* <DEDUP_REMOVED lines=9> */
.L_x_57:
[----:B------:R-:W-:Y:S05]  /*2bd0*/  BSYNC B1 ;  /* 0x0000000000017941 */ /* 0x000fea0003800000 */
.L_x_56:
        /* <DEDUP_REMOVED lines=10> */
.L_x_59:
[----:B------:R-:W-:Y:S05]  /*2c80*/  BSYNC B1 ;  /* 0x0000000000017941 */ /* 0x000fea0003800000 */
.L_x_58:
        /* <DEDUP_REMOVED lines=10> */
.L_x_61:
[----:B------:R-:W-:Y:S05]  /*2d30*/  BSYNC B1 ;  /* 0x0000000000017941 */ /* 0x000fea0003800000 */
.L_x_60:
        /* <DEDUP_REMOVED lines=9> */
.L_x_63:
[----:B------:R-:W-:Y:S05]  /*2dd0*/  BSYNC B1 ;  /* 0x0000000000017941 */ /* 0x000fea0003800000 */
.L_x_62:
        /* <DEDUP_REMOVED lines=9> */
.L_x_65:
[----:B------:R-:W-:Y:S05]  /*2e70*/  BSYNC B1 ;  /* 0x0000000000017941 */ /* 0x000fea0003800000 */
.L_x_64:
        /* <DEDUP_REMOVED lines=10> */
.L_x_67:
[----:B------:R-:W-:Y:S05]  /*2f20*/  BSYNC B1 ;  /* 0x0000000000017941 */ /* 0x000fea0003800000 */
.L_x_66:
        /* <DEDUP_REMOVED lines=10> */
.L_x_69:
[----:B------:R-:W-:Y:S05]  /*2fd0*/  BSYNC B1 ;  /* 0x0000000000017941 */ /* 0x000fea0003800000 */
.L_x_68:
        /* <DEDUP_REMOVED lines=9> */
.L_x_71:
[----:B------:R-:W-:Y:S05]  /*3070*/  BSYNC B1 ;  /* 0x0000000000017941 */ /* 0x000fea0003800000 */
.L_x_70:
        /* <DEDUP_REMOVED lines=9> */
.L_x_73:
[----:B------:R-:W-:Y:S05]  /*3110*/  BSYNC B1 ;  /* 0x0000000000017941 */ /* 0x000fea0003800000 */
.L_x_72:
        /* <DEDUP_REMOVED lines=10> */
.L_x_75:
[----:B------:R-:W-:Y:S05]  /*31c0*/  BSYNC B1 ;  /* 0x0000000000017941 */ /* 0x000fea0003800000 */
.L_x_74:
        /* <DEDUP_REMOVED lines=10> */
.L_x_77:
[----:B------:R-:W-:Y:S05]  /*3270*/  BSYNC B1 ;  /* 0x0000000000017941 */ /* 0x000fea0003800000 */
.L_x_76:
        /* <DEDUP_REMOVED lines=9> */
.L_x_79:
[----:B------:R-:W-:Y:S05]  /*3310*/  BSYNC B1 ;  /* 0x0000000000017941 */ /* 0x000fea0003800000 */
.L_x_78:
        /* <DEDUP_REMOVED lines=9> */
.L_x_81:
[----:B------:R-:W-:Y:S05]  /*33b0*/  BSYNC B1 ;  /* 0x0000000000017941 */ /* 0x000fea0003800000 */
.L_x_80:
        /* <DEDUP_REMOVED lines=10> */
.L_x_83:
[----:B------:R-:W-:Y:S05]  /*3460*/  BSYNC B1 ;  /* 0x0000000000017941 */ /* 0x000fea0003800000 */
.L_x_82:
        /* <DEDUP_REMOVED lines=10> */
.L_x_85:
[----:B------:R-:W-:Y:S05]  /*3510*/  BSYNC B1 ;  /* 0x0000000000017941 */ /* 0x000fea0003800000 */
.L_x_84:
        /* <DEDUP_REMOVED lines=9> */
.L_x_87:
[----:B------:R-:W-:Y:S05]  /*35b0*/  BSYNC B1 ;  /* 0x0000000000017941 */ /* 0x000fea0003800000 */
.L_x_86:
        /* <DEDUP_REMOVED lines=9> */
.L_x_89:
[----:B------:R-:W-:Y:S05]  /*3650*/  BSYNC B1 ;  /* 0x0000000000017941 */ /* 0x000fea0003800000 */
.L_x_88:
        /* <DEDUP_REMOVED lines=10> */
.L_x_91:
[----:B------:R-:W-:Y:S05]  /*3700*/  BSYNC B1 ;  /* 0x0000000000017941 */ /* 0x000fea0003800000 */
.L_x_90:
        /* <DEDUP_REMOVED lines=10> */
.L_x_93:
[----:B------:R-:W-:Y:S05]  /*37b0*/  BSYNC B1 ;  /* 0x0000000000017941 */ /* 0x000fea0003800000 */
.L_x_92:
        /* <DEDUP_REMOVED lines=9> */
.L_x_95:
[----:B------:R-:W-:Y:S05]  /*3850*/  BSYNC B1 ;  /* 0x0000000000017941 */ /* 0x000fea0003800000 */
.L_x_94:
        /* <DEDUP_REMOVED lines=9> */
.L_x_97:
[----:B------:R-:W-:Y:S05]  /*38f0*/  BSYNC B1 ;  /* 0x0000000000017941 */ /* 0x000fea0003800000 */
.L_x_96:
        /* <DEDUP_REMOVED lines=10> */
.L_x_99:
[----:B------:R-:W-:Y:S05]  /*39a0*/  BSYNC B1 ;  /* 0x0000000000017941 */ /* 0x000fea0003800000 */
.L_x_98:
        /* <DEDUP_REMOVED lines=10> */
.L_x_101:
[----:B------:R-:W-:Y:S05]  /*3a50*/  BSYNC B1 ;  /* 0x0000000000017941 */ /* 0x000fea0003800000 */
.L_x_100:
        /* <DEDUP_REMOVED lines=9> */
.L_x_103:
[----:B------:R-:W-:Y:S05]  /*3af0*/  BSYNC B1 ;  /* 0x0000000000017941 */ /* 0x000fea0003800000 */
.L_x_102:
        /* <DEDUP_REMOVED lines=9> */
.L_x_105:
[----:B------:R-:W-:Y:S05]  /*3b90*/  BSYNC B1 ;  /* 0x0000000000017941 */ /* 0x000fea0003800000 */
.L_x_104:
        /* <DEDUP_REMOVED lines=10> */
.L_x_107:
[----:B------:R-:W-:Y:S05]  /*3c40*/  BSYNC B1 ;  /* 0x0000000000017941 */ /* 0x000fea0003800000 */
.L_x_106:
        /* <DEDUP_REMOVED lines=10> */
.L_x_109:
[----:B------:R-:W-:Y:S05]  /*3cf0*/  BSYNC B1 ;  /* 0x0000000000017941 */ /* 0x000fea0003800000 */
.L_x_108:
        /* <DEDUP_REMOVED lines=9> */
.L_x_111:
[----:B------:R-:W-:Y:S05]  /*3d90*/  BSYNC B1 ;  /* 0x0000000000017941 */ /* 0x000fea0003800000 */
.L_x_110:
        /* <DEDUP_REMOVED lines=9> */
.L_x_113:
[----:B------:R-:W-:Y:S05]  /*3e30*/  BSYNC B1 ;  /* 0x0000000000017941 */ /* 0x000fea0003800000 */
.L_x_112:
        /* <DEDUP_REMOVED lines=10> */
.L_x_115:
[----:B------:R-:W-:Y:S05]  /*3ee0*/  BSYNC B1 ;  /* 0x0000000000017941 */ /* 0x000fea0003800000 */
.L_x_114:
        /* <DEDUP_REMOVED lines=10> */
.L_x_117:
[----:B------:R-:W-:Y:S05]  /*3f90*/  BSYNC B1 ;  /* 0x0000000000017941 */ /* 0x000fea0003800000 */
.L_x_116:
        /* <DEDUP_REMOVED lines=9> */
.L_x_119:
[----:B------:R-:W-:Y:S05]  /*4030*/  BSYNC B1 ;  /* 0x0000000000017941 */ /* 0x000fea0003800000 */
.L_x_118:
        /* <DEDUP_REMOVED lines=9> */
.L_x_121:
[----:B------:R-:W-:Y:S05]  /*40d0*/  BSYNC B1 ;  /* 0x0000000000017941 */ /* 0x000fea0003800000 */
.L_x_120:
        /* <DEDUP_REMOVED lines=10> */
.L_x_123:
[----:B------:R-:W-:Y:S05]  /*4180*/  BSYNC B1 ;  /* 0x0000000000017941 */ /* 0x000fea0003800000 */
.L_x_122:
        /* <DEDUP_REMOVED lines=10> */
.L_x_125:
[----:B------:R-:W-:Y:S05]  /*4230*/  BSYNC B1 ;  /* 0x0000000000017941 */ /* 0x000fea0003800000 */
.L_x_124:
        /* <DEDUP_REMOVED lines=9> */
.L_x_127:
[----:B------:R-:W-:Y:S05]  /*42d0*/  BSYNC B1 ;  /* 0x0000000000017941 */ /* 0x000fea0003800000 */
.L_x_126:
        /* <DEDUP_REMOVED lines=9> */
.L_x_129:
[----:B------:R-:W-:Y:S05]  /*4370*/  BSYNC B1 ;  /* 0x0000000000017941 */ /* 0x000fea0003800000 */
.L_x_128:
        /* <DEDUP_REMOVED lines=10> */
.L_x_131:
[----:B------:R-:W-:Y:S05]  /*4420*/  BSYNC B1 ;  /* 0x0000000000017941 */ /* 0x000fea0003800000 */
.L_x_130:
        /* <DEDUP_REMOVED lines=10> */
.L_x_133:
[----:B------:R-:W-:Y:S05]  /*44d0*/  BSYNC B1 ;  /* 0x0000000000017941 */ /* 0x000fea0003800000 */
.L_x_132:
        /* <DEDUP_REMOVED lines=9> */
.L_x_135:
[----:B------:R-:W-:Y:S05]  /*4570*/  BSYNC B1 ;  /* 0x0000000000017941 */ /* 0x000fea0003800000 */
.L_x_134:
        /* <DEDUP_REMOVED lines=9> */
.L_x_137:
[----:B------:R-:W-:Y:S05]  /*4610*/  BSYNC B1 ;  /* 0x0000000000017941 */ /* 0x000fea0003800000 */
.L_x_136:
        /* <DEDUP_REMOVED lines=10> */
.L_x_139:
[----:B------:R-:W-:Y:S05]  /*46c0*/  BSYNC B1 ;  /* 0x0000000000017941 */ /* 0x000fea0003800000 */
.L_x_138:
        /* <DEDUP_REMOVED lines=10> */
.L_x_141:
[----:B------:R-:W-:Y:S05]  /*4770*/  BSYNC B1 ;  /* 0x0000000000017941 */ /* 0x000fea0003800000 */
.L_x_140:
        /* <DEDUP_REMOVED lines=9> */
.L_x_143:
[----:B------:R-:W-:Y:S05]  /*4810*/  BSYNC B1 ;  /* 0x0000000000017941 */ /* 0x000fea0003800000 */
.L_x_142:
        /* <DEDUP_REMOVED lines=9> */
.L_x_145:
[----:B------:R-:W-:Y:S05]  /*48b0*/  BSYNC B1 ;  /* 0x0000000000017941 */ /* 0x000fea0003800000 */
.L_x_144:
        /* <DEDUP_REMOVED lines=10> */
.L_x_147:
[----:B------:R-:W-:Y:S05]  /*4960*/  BSYNC B1 ;  /* 0x0000000000017941 */ /* 0x000fea0003800000 */
.L_x_146:
[----:B-----5:R-:W-:Y:S01]  /*4970*/  IMAD.U32 R5, R24, 0x10000, RZ ;  /* 0x0001000018057824 */ /* 0x020fe200078e00ff */
[----:B------:R-:W-:Y:S01]  /*4980*/  ISETP.GT.AND P0, PT, R4, 0x79, PT ;  /* 0x000000790400780c */ /* 0x000fe20003f04270 */
[----:B------:R-:W-:Y:S01]  /*4990*/  @P2 IMAD.MOV.U32 R4, RZ, RZ, R10 ;  /* 0x000000ffff042224 */ /* 0x000fe200078e000a */
[----:B------:R-:W-:Y:S01]  /*49a0*/  BSSY B1, `(.L_x_148) ;  /* 0x000000a000017945 */ /* 0x000fe20003800000 */
[----:B------:R-:W-:Y:S01]  /*49b0*/  FMUL R5, R5, R88 ;  /* 0x0000005805057220 */ /* 0x000fe20000400000 */
[----:B------:R-:W-:-:S03]  /*49c0*/  ISETP.GT.AND P3, PT, R3, RZ, P0 ;  /* 0x000000ff0300720c */ /* 0x000fc60000764270 */
[----:B------:R-:W-:-:S05]  /*49d0*/  FFMA R5, R84, R19, R5 ;  /* 0x0000001354057223 */ /* 0x000fca0000000005 */
[----:B------:R-:W-:-:S04]  /*49e0*/  F2FP.BF16.F32.PACK_AB R5, RZ, R5 ;  /* 0x00000005ff05723e */ /* 0x000fc800000010ff */
[----:B0-----:R-:W-:Y:S01]  /*49f0*/  PRMT R14, R5, 0x7610, R14 ;  /* 0x00007610050e7816 */ /* 0x001fe2000000000e */
[----:B------:R-:W-:-:S05]  /*4a00*/  @P2 IMAD.MOV.U32 R5, RZ, RZ, R11 ;  /* 0x000000ffff052224 */ /* 0x000fca00078e000b */
[----:B------:R0:W-:Y:S01]  /*4a10*/  @P2 STG.E.U16 desc[UR38][R4.64+0xf0], R14 ;  /* 0x0000f00e04002986 */ /* 0x0001e2000c101526 */
[----:B------:R-:W-:Y:S05]  /*4a20*/  @!P3 BRA `(.L_x_149) ;  /* 0x000000000004b947 */ /* 0x000fea0003800000 */
[----:B------:R0:W5:Y:S02]  /*4a30*/  LDG.E.LTC128B.U16 R24, desc[UR38][R6.64+0xf2] ;  /* 0x0000f22606187981 */ /* 0x000164000c1e1520 */
.L_x_149:
[----:B------:R-:W-:Y:S05]  /*4a40*/  BSYNC B1 ;  /* 0x0000000000017941 */ /* 0x000fea0003800000 */
.L_x_148:
        /* <DEDUP_REMOVED lines=9> */
.L_x_151:
[----:B------:R-:W-:Y:S05]  /*4ae0*/  BSYNC B1 ;  /* 0x0000000000017941 */ /* 0x000fea0003800000 */
.L_x_150:
[----:B-----5:R-:W-:Y:S01]  /*4af0*/  IMAD.U32 R5, R24, 0x10000, RZ ;  /* 0x0001000018057824 */ /* 0x020fe200078e00ff */
[----:B------:R-:W-:Y:S01]  /*4b00*/  ISETP.GT.AND P0, PT, R3, 0x8, P0 ;  /* 0x000000080300780c */ /* 0x000fe20000704270 */
[----:B0-----:R-:W-:Y:S01]  /*4b10*/  @P1 IMAD.MOV.U32 R4, RZ, RZ, R12 ;  /* 0x000000ffff041224 */ /* 0x001fe200078e000c */
[----:B------:R-:W-:Y:S01]  /*4b20*/  BSSY B1, `(.L_x_152) ;  /* 0x0000009000017945 */ /* 0x000fe20003800000 */
[----:B------:R-:W-:-:S04]  /*4b30*/  FMUL R5, R5, R88 ;  /* 0x0000005805057220 */ /* 0x000fc80000400000 */
[----:B------:R-:W-:-:S05]  /*4b40*/  FFMA R5, R86, R19, R5 ;  /* 0x0000001356057223 */ /* 0x000fca0000000005 */
[----:B------:R-:W-:-:S04]  /*4b50*/  F2FP.BF16.F32.PACK_AB R5, RZ, R5 ;  /* 0x00000005ff05723e */ /* 0x000fc800000010ff */
[----:B-1-3--:R-:W-:Y:S01]  /*4b60*/  PRMT R6, R5, 0x7610, R6 ;  /* 0x0000761005067816 */ /* 0x00afe20000000006 */
[----:B------:R-:W-:-:S05]  /*4b70*/  @P1 IMAD.MOV.U32 R5, RZ, RZ, R13 ;  /* 0x000000ffff051224 */ /* 0x000fca00078e000d */
[----:B------:R0:W-:Y:S01]  /*4b80*/  @P1 STG.E.U16 desc[UR38][R4.64+0xf0], R6 ;  /* 0x0000f00604001986 */ /* 0x0001e2000c101526 */
[----:B------:R-:W-:Y:S05]  /*4b90*/  @!P0 BRA `(.L_x_153) ;  /* 0x0000000000048947 */ /* 0x000fea0003800000 */
[----:B------:R1:W5:Y:S02]  /*4ba0*/  LDG.E.LTC128B.U16 R24, desc[UR38][R8.64+0xf2] ;  /* 0x0000f22608187981 */ /* 0x000364000c1e1520 */
.L_x_153:
[----:B------:R-:W-:Y:S05]  /*4bb0*/  BSYNC B1 ;  /* 0x0000000000017941 */ /* 0x000fea0003800000 */
.L_x_152:
[----:B------:R-:W-:Y:S05]  /*4bc0*/  @!P0 BRA `(.L_x_154) ;  /* 0x0000001000e88947 */ /* 0x000fea0003800000 */
[----:B-----5:R-:W-:-:S04]  /*4bd0*/  IMAD.U32 R3, R24, 0x10000, RZ ;  /* 0x0001000018037824 */ /* 0x020fc800078e00ff */
[----:B0-----:R-:W-:-:S04]  /*4be0*/  FMUL R4, R3, R88 ;  /* 0x0000005803047220 */ /* 0x001fc80000400000 */
[----:B------:R-:W-:-:S05]  /*4bf0*/  FFMA R4, R87, R19, R4 ;  /* 0x0000001357047223 */ /* 0x000fca0000000004 */
[----:B------:R-:W-:-:S05]  /*4c00*/  F2FP.BF16.F32.PACK_AB R4, RZ, R4 ;  /* 0x00000004ff04723e */ /* 0x000fca00000010ff */
[----:B------:R3:W-:Y:S01]  /*4c10*/  STG.E.U16 desc[UR38][R12.64+0xf2], R4 ;  /* 0x0000f2040c007986 */ /* 0x0007e2000c101526 */
[----:B------:R-:W-:Y:S05]  /*4c20*/  BRA `(.L_x_154) ;  /* 0x0000001000d07947 */ /* 0x000fea0003800000 */
.L_x_29:
[----:B------:R-:W-:Y:S01]  /*4c30*/  ISETP.GT.AND P3, PT, R4, 0x1, PT ;  /* 0x000000010400780c */ /* 0x000fe20003f64270 */
[----:B------:R-:W-:Y:S01]  /*4c40*/  ULDC.64 UR4, c[0x0][0x5c0] ;  /* 0x0001700000047ab9 */ /* 0x000fe20000000a00 */
[-C--:B------:R-:W-:Y:S01]  /*4c50*/  FMUL R24, R24, R19.reuse ;  /* 0x0000001318187220 */ /* 0x080fe20000400000 */
[----:B------:R-:W-:Y:S01]  /*4c60*/  LEA R6, P4, R102, UR4, 0x1 ;  /* 0x0000000466067c11 */ /* 0x000fe2000f8808ff */
[-C--:B------:R-:W-:Y:S01]  /*4c70*/  FMUL R25, R25, R19.reuse ;  /* 0x0000001319197220 */ /* 0x080fe20000400000 */
[----:B------:R-:W-:Y:S01]  /*4c80*/  ISETP.GT.AND P0, PT, R3, RZ, P3 ;  /* 0x000000ff0300720c */ /* 0x000fe20001f04270 */
[-C--:B------:R-:W-:Y:S01]  /*4c90*/  FMUL R26, R26, R19.reuse ;  /* 0x000000131a1a7220 */ /* 0x080fe20000400000 */
[----:B------:R-:W-:Y:S01]  /*4ca0*/  F2FP.BF16.F32.PACK_AB R24, RZ, R24 ;  /* 0x00000018ff18723e */ /* 0x000fe200000010ff */
[-C--:B------:R-:W-:Y:S01]  /*4cb0*/  FMUL R27, R27, R19.reuse ;  /* 0x000000131b1b7220 */ /* 0x080fe20000400000 */
[----:B------:R-:W-:Y:S01]  /*4cc0*/  LEA.HI.X R7, R102, UR5, R113, 0x1, P4 ;  /* 0x0000000566077c11 */ /* 0x000fe2000a0f0c71 */
[----:B------:R-:W-:Y:S01]  /*4cd0*/  FMUL R28, R28, R19 ;  /* 0x000000131c1c7220 */ /* 0x000fe20000400000 */
[----:B------:R-:W-:Y:S01]  /*4ce0*/  F2FP.BF16.F32.PACK_AB R25, RZ, R25 ;  /* 0x00000019ff19723e */ /* 0x000fe200000010ff */
[-C--:B------:R-:W-:Y:S01]  /*4cf0*/  FMUL R29, R29, R19.reuse ;  /* 0x000000131d1d7220 */ /* 0x080fe20000400000 */
[----:B------:R-:W-:Y:S01]  /*4d00*/  ISETP.GT.AND P2, PT, R3, 0x8, P2 ;  /* 0x000000080300780c */ /* 0x000fe20001744270 */
[----:B------:R-:W-:Y:S01]  /*4d10*/  @P1 STG.E.U16 desc[UR38][R6.64], R24 ;  /* 0x0000001806001986 */ /* 0x000fe2000c101526 */
[----:B------:R-:W-:Y:S01]  /*4d20*/  ISETP.GT.AND P1, PT, R4, 0x8, PT ;  /* 0x000000080400780c */ /* 0x000fe20003f24270 */
[-C--:B------:R-:W-:Y:S01]  /*4d30*/  FMUL R30, R30, R19.reuse ;  /* 0x000000131e1e7220 */ /* 0x080fe20000400000 */
[C---:B------:R-:W-:Y:S01]  /*4d40*/  SHF.L.U64.HI R5, R92.reuse, 0x1, R91 ;  /* 0x000000015c057819 */ /* 0x040fe2000001025b */
[----:B------:R-:W-:Y:S01]  /*4d50*/  @P0 STG.E.U16 desc[UR38][R6.64+0x2], R25 ;  /* 0x0000021906000986 */ /* 0x000fe2000c101526 */
[----:B------:R-:W-:Y:S01]  /*4d60*/  LEA R8, P5, R92, R6, 0x1 ;  /* 0x000000065c087211 */ /* 0x000fe200078a08ff */
[-C--:B------:R-:W-:Y:S01]  /*4d70*/  FMUL R31, R31, R19.reuse ;  /* 0x000000131f1f7220 */ /* 0x080fe20000400000 */
[----:B------:R-:W-:Y:S01]  /*4d80*/  ISETP.GT.AND P3, PT, R3, 0x8, P3 ;  /* 0x000000080300780c */ /* 0x000fe20001f64270 */
[-C--:B------:R-:W-:Y:S01]  /*4d90*/  FMUL R32, R32, R19.reuse ;  /* 0x0000001320207220 */ /* 0x080fe20000400000 */
[----:B------:R-:W-:Y:S01]  /*4da0*/  ISETP.GT.AND P0, PT, R4, 0x9, PT ;  /* 0x000000090400780c */ /* 0x000fe20003f04270 */
[----:B------:R-:W-:Y:S01]  /*4db0*/  IMAD.X R9, R5, 0x1, R7, P5 ;  /* 0x0000000105097824 */ /* 0x000fe200028e0607 */
[----:B------:R-:W-:Y:S01]  /*4dc0*/  ISETP.GT.AND P4, PT, R3, RZ, P1 ;  /* 0x000000ff0300720c */ /* 0x000fe20000f84270 */
[-C--:B------:R-:W-:Y:S01]  /*4dd0*/  FMUL R33, R33, R19.reuse ;  /* 0x0000001321217220 */ /* 0x080fe20000400000 */
[----:B------:R-:W-:Y:S01]  /*4de0*/  F2FP.BF16.F32.PACK_AB R26, RZ, R26 ;  /* 0x0000001aff1a723e */ /* 0x000fe200000010ff */
[-C--:B------:R-:W-:Y:S01]  /*4df0*/  FMUL R34, R34, R19.reuse ;  /* 0x0000001322227220 */ /* 0x080fe20000400000 */
[----:B------:R-:W-:Y:S01]  /*4e00*/  ISETP.GT.AND P5, PT, R3, RZ, P0 ;  /* 0x000000ff0300720c */ /* 0x000fe200007a4270 */
[----:B------:R-:W-:Y:S01]  /*4e10*/  FMUL R35, R35, R19 ;  /* 0x0000001323237220 */ /* 0x000fe20000400000 */
[----:B------:R-:W-:Y:S01]  /*4e20*/  F2FP.BF16.F32.PACK_AB R27, RZ, R27 ;  /* 0x0000001bff1b723e */ /* 0x000fe200000010ff */
[----:B------:R-:W-:Y:S01]  /*4e30*/  @P2 STG.E.U16 desc[UR38][R8.64], R26 ;  /* 0x0000001a08002986 */ /* 0x000fe2000c101526 */
[----:B------:R-:W-:Y:S01]  /*4e40*/  F2FP.BF16.F32.PACK_AB R28, RZ, R28 ;  /* 0x0000001cff1c723e */ /* 0x000fe200000010ff */
[-C--:B------:R-:W-:Y:S01]  /*4e50*/  FMUL R36, R36, R19.reuse ;  /* 0x0000001324247220 */ /* 0x080fe20000400000 */
[----:B------:R-:W-:Y:S01]  /*4e60*/  ISETP.GT.AND P2, PT, R3, 0x8, P1 ;  /* 0x000000080300780c */ /* 0x000fe20000f44270 */
[----:B------:R-:W-:Y:S01]  /*4e70*/  @P3 STG.E.U16 desc[UR38][R8.64+0x2], R27 ;  /* 0x0000021b08003986 */ /* 0x000fe2000c101526 */
[----:B------:R-:W-:Y:S01]  /*4e80*/  ISETP.GT.AND P1, PT, R4, 0x10, PT ;  /* 0x000000100400780c */ /* 0x000fe20003f24270 */
[----:B------:R-:W-:Y:S01]  /*4e90*/  FMUL R37, R37, R19 ;  /* 0x0000001325257220 */ /* 0x000fe20000400000 */
[----:B------:R-:W-:Y:S01]  /*4ea0*/  F2FP.BF16.F32.PACK_AB R29, RZ, R29 ;  /* 0x0000001dff1d723e */ /* 0x000fe200000010ff */
[----:B------:R-:W-:Y:S01]  /*4eb0*/  @P4 STG.E.U16 desc[UR38][R6.64+0x10], R28 ;  /* 0x0000101c06004986 */ /* 0x000fe2000c101526 */
[C---:B------:R-:W-:Y:S01]  /*4ec0*/  ISETP.GT.AND P3, PT, R3.reuse, 0x8, P0 ;  /* 0x000000080300780c */ /* 0x040fe20000764270 */
[-C--:B------:R-:W-:Y:S01]  /*4ed0*/  FMUL R38, R38, R19.reuse ;  /* 0x0000001326267220 */ /* 0x080fe20000400000 */
[----:B------:R-:W-:Y:S01]  /*4ee0*/  ISETP.GT.AND P0, PT, R4, 0x11, PT ;  /* 0x000000110400780c */ /* 0x000fe20003f04270 */
[----:B------:R-:W-:Y:S01]  /*4ef0*/  @P5 STG.E.U16 desc[UR38][R6.64+0x12], R29 ;  /* 0x0000121d06005986 */ /* 0x000fe2000c101526 */
        /* <DEDUP_REMOVED lines=161> */
[----:B------:R-:W-:Y:S01]  /*5910*/  FMUL R87, R87, R19 ;  /* 0x0000001357577220 */ /* 0x000fe20000400000 */
[----:B------:R-:W-:-:S02]  /*5920*/  F2FP.BF16.F32.PACK_AB R62, RZ, R62 ;  /* 0x0000003eff3e723e */ /* 0x000fc400000010ff */
[C---:B------:R-:W-:Y:S02]  /*5930*/  ISETP.GT.AND P5, PT, R3.reuse, RZ, P0 ;  /* 0x000000ff0300720c */ /* 0x040fe400007a4270 */
[----:B------:R-:W-:Y:S01]  /*5940*/  F2FP.BF16.F32.PACK_AB R63, RZ, R63 ;  /* 0x0000003fff3f723e */ /* 0x000fe200000010ff */
[----:B------:R-:W-:Y:S01]  /*5950*/  @P2 STG.E.U16 desc[UR38][R8.64+0x90], R62 ;  /* 0x0000903e08002986 */ /* 0x000fe2000c101526 */
[----:B------:R-:W-:Y:S02]  /*5960*/  F2FP.BF16.F32.PACK_AB R64, RZ, R64 ;  /* 0x00000040ff40723e */ /* 0x000fe400000010ff */
[C---:B------:R-:W-:Y:S01]  /*5970*/  ISETP.GT.AND P2, PT, R3.reuse, 0x8, P1 ;  /* 0x000000080300780c */ /* 0x040fe20000f44270 */
[----:B------:R-:W-:Y:S01]  /*5980*/  @P3 STG.E.U16 desc[UR38][R8.64+0x92], R63 ;  /* 0x0000923f08003986 */ /* 0x000fe2000c101526 */
[----:B------:R-:W-:Y:S02]  /*5990*/  ISETP.GT.AND P1, PT, R4, 0x58, PT ;  /* 0x000000580400780c */ /* 0x000fe40003f24270 */
[----:B------:R-:W-:Y:S01]  /*59a0*/  F2FP.BF16.F32.PACK_AB R65, RZ, R65 ;  /* 0x00000041ff41723e */ /* 0x000fe200000010ff */
[----:B------:R-:W-:Y:S01]  /*59b0*/  @P4 STG.E.U16 desc[UR38][R6.64+0xa0], R64 ;  /* 0x0000a04006004986 */ /* 0x000fe2000c101526 */
[----:B------:R-:W-:-:S02]  /*59c0*/  ISETP.GT.AND P3, PT, R3, 0x8, P0 ;  /* 0x000000080300780c */ /* 0x000fc40000764270 */
[----:B------:R-:W-:Y:S01]  /*59d0*/  ISETP.GT.AND P0, PT, R4, 0x59, PT ;  /* 0x000000590400780c */ /* 0x000fe20003f04270 */
[----:B------:R-:W-:Y:S01]  /*59e0*/  @P5 STG.E.U16 desc[UR38][R6.64+0xa2], R65 ;  /* 0x0000a24106005986 */ /* 0x000fe2000c101526 */
[C---:B------:R-:W-:Y:S02]  /*59f0*/  ISETP.GT.AND P4, PT, R3.reuse, RZ, P1 ;  /* 0x000000ff0300720c */ /* 0x040fe40000f84270 */
[----:B------:R-:W-:Y:S02]  /*5a00*/  F2FP.BF16.F32.PACK_AB R66, RZ, R66 ;  /* 0x00000042ff42723e */ /* 0x000fe400000010ff */
[----:B------:R-:W-:Y:S02]  /*5a10*/  ISETP.GT.AND P5, PT, R3, RZ, P0 ;  /* 0x000000ff0300720c */ /* 0x000fe400007a4270 */
[----:B------:R-:W-:Y:S01]  /*5a20*/  F2FP.BF16.F32.PACK_AB R67, RZ, R67 ;  /* 0x00000043ff43723e */ /* 0x000fe200000010ff */
[----:B------:R-:W-:Y:S01]  /*5a30*/  @P2 STG.E.U16 desc[UR38][R8.64+0xa0], R66 ;  /* 0x0000a04208002986 */ /* 0x000fe2000c101526 */
[----:B------:R-:W-:-:S02]  /*5a40*/  F2FP.BF16.F32.PACK_AB R68, RZ, R68 ;  /* 0x00000044ff44723e */ /* 0x000fc400000010ff */
[C---:B------:R-:W-:Y:S01]  /*5a50*/  ISETP.GT.AND P2, PT, R3.reuse, 0x8, P1 ;  /* 0x000000080300780c */ /* 0x040fe20000f44270 */
[----:B------:R-:W-:Y:S01]  /*5a60*/  @P3 STG.E.U16 desc[UR38][R8.64+0xa2], R67 ;  /* 0x0000a24308003986 */ /* 0x000fe2000c101526 */
[C---:B------:R-:W-:Y:S02]  /*5a70*/  ISETP.GT.AND P1, PT, R4.reuse, 0x60, PT ;  /* 0x000000600400780c */ /* 0x040fe40003f24270 */
[----:B------:R-:W-:Y:S01]  /*5a80*/  F2FP.BF16.F32.PACK_AB R69, RZ, R69 ;  /* 0x00000045ff45723e */ /* 0x000fe200000010ff */
[----:B------:R-:W-:Y:S01]  /*5a90*/  @P4 STG.E.U16 desc[UR38][R6.64+0xb0], R68 ;  /* 0x0000b04406004986 */ /* 0x000fe2000c101526 */
[C---:B------:R-:W-:Y:S02]  /*5aa0*/  ISETP.GT.AND P3, PT, R3.reuse, 0x8, P0 ;  /* 0x000000080300780c */ /* 0x040fe40000764270 */
[----:B------:R-:W-:Y:S01]  /*5ab0*/  ISETP.GT.AND P0, PT, R4, 0x61, PT ;  /* 0x000000610400780c */ /* 0x000fe20003f04270 */
[----:B------:R-:W-:Y:S01]  /*5ac0*/  @P5 STG.E.U16 desc[UR38][R6.64+0xb2], R69 ;  /* 0x0000b24506005986 */ /* 0x000fe2000c101526 */
[----:B------:R-:W-:-:S02]  /*5ad0*/  ISETP.GT.AND P4, PT, R3, RZ, P1 ;  /* 0x000000ff0300720c */ /* 0x000fc40000f84270 */
[C---:B------:R-:W-:Y:S02]  /*5ae0*/  ISETP.GT.AND P5, PT, R3.reuse, RZ, P0 ;  /* 0x000000ff0300720c */ /* 0x040fe400007a4270 */
[----:B------:R-:W-:Y:S02]  /*5af0*/  F2FP.BF16.F32.PACK_AB R70, RZ, R70 ;  /* 0x00000046ff46723e */ /* 0x000fe400000010ff */
[----:B------:R-:W-:Y:S02]  /*5b00*/  F2FP.BF16.F32.PACK_AB R71, RZ, R71 ;  /* 0x00000047ff47723e */ /* 0x000fe400000010ff */
[----:B------:R-:W-:Y:S01]  /*5b10*/  F2FP.BF16.F32.PACK_AB R72, RZ, R72 ;  /* 0x00000048ff48723e */ /* 0x000fe200000010ff */
[----:B------:R-:W-:Y:S01]  /*5b20*/  @P2 STG.E.U16 desc[UR38][R8.64+0xb0], R70 ;  /* 0x0000b04608002986 */ /* 0x000fe2000c101526 */
[----:B------:R-:W-:Y:S02]  /*5b30*/  F2FP.BF16.F32.PACK_AB R73, RZ, R73 ;  /* 0x00000049ff49723e */ /* 0x000fe400000010ff */
[C---:B------:R-:W-:Y:S01]  /*5b40*/  ISETP.GT.AND P1, PT, R3.reuse, 0x8, P1 ;  /* 0x000000080300780c */ /* 0x040fe20000f24270 */
[----:B------:R-:W-:Y:S01]  /*5b50*/  @P3 STG.E.U16 desc[UR38][R8.64+0xb2], R71 ;  /* 0x0000b24708003986 */ /* 0x000fe2000c101526 */
[----:B------:R-:W-:-:S02]  /*5b60*/  ISETP.GT.AND P2, PT, R3, 0x8, P0 ;  /* 0x000000080300780c */ /* 0x000fc40000744270 */
[C---:B------:R-:W-:Y:S01]  /*5b70*/  ISETP.GT.AND P0, PT, R4.reuse, 0x69, PT ;  /* 0x000000690400780c */ /* 0x040fe20003f04270 */
[----:B------:R-:W-:Y:S01]  /*5b80*/  @P4 STG.E.U16 desc[UR38][R6.64+0xc0], R72 ;  /* 0x0000c04806004986 */ /* 0x000fe2000c101526 */
[----:B------:R-:W-:Y:S02]  /*5b90*/  ISETP.GT.AND P4, PT, R4, 0x68, PT ;  /* 0x000000680400780c */ /* 0x000fe40003f84270 */
[----:B------:R-:W-:Y:S01]  /*5ba0*/  F2FP.BF16.F32.PACK_AB R74, RZ, R74 ;  /* 0x0000004aff4a723e */ /* 0x000fe200000010ff */
[----:B------:R-:W-:Y:S01]  /*5bb0*/  @P5 STG.E.U16 desc[UR38][R6.64+0xc2], R73 ;  /* 0x0000c24906005986 */ /* 0x000fe2000c101526 */
[C---:B------:R-:W-:Y:S02]  /*5bc0*/  ISETP.GT.AND P5, PT, R3.reuse, RZ, P4 ;  /* 0x000000ff0300720c */ /* 0x040fe400027a4270 */
[----:B------:R-:W-:Y:S01]  /*5bd0*/  ISETP.GT.AND P3, PT, R3, RZ, P0 ;  /* 0x000000ff0300720c */ /* 0x000fe20000764270 */
[----:B------:R-:W-:Y:S01]  /*5be0*/  @P1 STG.E.U16 desc[UR38][R8.64+0xc0], R74 ;  /* 0x0000c04a08001986 */ /* 0x000fe2000c101526 */
[----:B------:R-:W-:-:S02]  /*5bf0*/  F2FP.BF16.F32.PACK_AB R75, RZ, R75 ;  /* 0x0000004bff4b723e */ /* 0x000fc400000010ff */
[----:B------:R-:W-:Y:S02]  /*5c00*/  F2FP.BF16.F32.PACK_AB R76, RZ, R76 ;  /* 0x0000004cff4c723e */ /* 0x000fe400000010ff */
[C---:B------:R-:W-:Y:S01]  /*5c10*/  ISETP.GT.AND P4, PT, R3.reuse, 0x8, P4 ;  /* 0x000000080300780c */ /* 0x040fe20002784270 */
[----:B------:R-:W-:Y:S01]  /*5c20*/  @P2 STG.E.U16 desc[UR38][R8.64+0xc2], R75 ;  /* 0x0000c24b08002986 */ /* 0x000fe2000c101526 */
[----:B------:R-:W-:Y:S02]  /*5c30*/  F2FP.BF16.F32.PACK_AB R77, RZ, R77 ;  /* 0x0000004dff4d723e */ /* 0x000fe400000010ff */
[C---:B------:R-:W-:Y:S01]  /*5c40*/  ISETP.GT.AND P2, PT, R4.reuse, 0x71, PT ;  /* 0x000000710400780c */ /* 0x040fe20003f44270 */
[----:B------:R-:W-:Y:S01]  /*5c50*/  @P5 STG.E.U16 desc[UR38][R6.64+0xd0], R76 ;  /* 0x0000d04c06005986 */ /* 0x000fe2000c101526 */
[----:B------:R-:W-:Y:S02]  /*5c60*/  ISETP.GT.AND P5, PT, R3, 0x8, P0 ;  /* 0x000000080300780c */ /* 0x000fe400007a4270 */
[C---:B------:R-:W-:Y:S01]  /*5c70*/  ISETP.GT.AND P1, PT, R4.reuse, 0x78, PT ;  /* 0x000000780400780c */ /* 0x040fe20003f24270 */
[----:B------:R-:W-:Y:S01]  /*5c80*/  @P3 STG.E.U16 desc[UR38][R6.64+0xd2], R77 ;  /* 0x0000d24d06003986 */ /* 0x000fe2000c101526 */
[----:B------:R-:W-:-:S02]  /*5c90*/  ISETP.GT.AND P3, PT, R4, 0x70, PT ;  /* 0x000000700400780c */ /* 0x000fc40003f64270 */
[----:B------:R-:W-:Y:S01]  /*5ca0*/  ISETP.GT.AND P0, PT, R4, 0x79, PT ;  /* 0x000000790400780c */ /* 0x000fe20003f04270 */
[----:B------:R-:W-:Y:S01]  /*5cb0*/  @P4 IMAD.MOV.U32 R4, RZ, RZ, R8 ;  /* 0x000000ffff044224 */ /* 0x000fe200078e0008 */
[----:B------:R-:W-:Y:S01]  /*5cc0*/  F2FP.BF16.F32.PACK_AB R78, RZ, R78 ;  /* 0x0000004eff4e723e */ /* 0x000fe200000010ff */
[----:B------:R-:W-:Y:S01]  /*5cd0*/  @P4 IMAD.MOV.U32 R5, RZ, RZ, R9 ;  /* 0x000000ffff054224 */ /* 0x000fe200078e0009 */
[----:B------:R-:W-:Y:S02]  /*5ce0*/  F2FP.BF16.F32.PACK_AB R79, RZ, R79 ;  /* 0x0000004fff4f723e */ /* 0x000fe400000010ff */
[----:B------:R-:W-:Y:S02]  /*5cf0*/  F2FP.BF16.F32.PACK_AB R80, RZ, R80 ;  /* 0x00000050ff50723e */ /* 0x000fe400000010ff */
[----:B------:R0:W-:Y:S01]  /*5d00*/  @P4 STG.E.U16 desc[UR38][R4.64+0xd0], R78 ;  /* 0x0000d04e04004986 */ /* 0x0001e2000c101526 */
[----:B------:R-:W-:Y:S02]  /*5d10*/  ISETP.GT.AND P4, PT, R3, RZ, P2 ;  /* 0x000000ff0300720c */ /* 0x000fe40001784270 */
[----:B------:R-:W-:-:S02]  /*5d20*/  F2FP.BF16.F32.PACK_AB R81, RZ, R81 ;  /* 0x00000051ff51723e */ /* 0x000fc400000010ff */
[----:B------:R-:W-:Y:S02]  /*5d30*/  ISETP.GT.AND P2, PT, R3, 0x8, P2 ;  /* 0x000000080300780c */ /* 0x000fe40001744270 */
[----:B------:R-:W-:Y:S02]  /*5d40*/  F2FP.BF16.F32.PACK_AB R82, RZ, R82 ;  /* 0x00000052ff52723e */ /* 0x000fe400000010ff */
[----:B------:R-:W-:Y:S02]  /*5d50*/  F2FP.BF16.F32.PACK_AB R83, RZ, R83 ;  /* 0x00000053ff53723e */ /* 0x000fe400000010ff */
[----:B------:R-:W-:Y:S01]  /*5d60*/  F2FP.BF16.F32.PACK_AB R84, RZ, R84 ;  /* 0x00000054ff54723e */ /* 0x000fe200000010ff */
[----:B0-----:R-:W-:Y:S01]  /*5d70*/  @P5 IMAD.MOV.U32 R4, RZ, RZ, R8 ;  /* 0x000000ffff045224 */ /* 0x001fe200078e0008 */
[----:B------:R-:W-:Y:S01]  /*5d80*/  F2FP.BF16.F32.PACK_AB R85, RZ, R85 ;  /* 0x00000055ff55723e */ /* 0x000fe200000010ff */
[----:B------:R-:W-:Y:S01]  /*5d90*/  @P5 IMAD.MOV.U32 R5, RZ, RZ, R9 ;  /* 0x000000ffff055224 */ /* 0x000fe200078e0009 */
[----:B------:R-:W-:-:S02]  /*5da0*/  F2FP.BF16.F32.PACK_AB R86, RZ, R86 ;  /* 0x00000056ff56723e */ /* 0x000fc400000010ff */
[----:B------:R-:W-:Y:S02]  /*5db0*/  F2FP.BF16.F32.PACK_AB R87, RZ, R87 ;  /* 0x00000057ff57723e */ /* 0x000fe400000010ff */
[----:B------:R0:W-:Y:S01]  /*5dc0*/  @P5 STG.E.U16 desc[UR38][R4.64+0xd2], R79 ;  /* 0x0000d24f04005986 */ /* 0x0001e2000c101526 */
[C---:B------:R-:W-:Y:S02]  /*5dd0*/  ISETP.GT.AND P5, PT, R3.reuse, RZ, P3 ;  /* 0x000000ff0300720c */ /* 0x040fe40001fa4270 */
[----:B------:R-:W-:-:S11]  /*5de0*/  ISETP.GT.AND P3, PT, R3, 0x8, P3 ;  /* 0x000000080300780c */ /* 0x000fd60001f64270 */
[----:B0-----:R-:W-:Y:S02]  /*5df0*/  @P5 IMAD.MOV.U32 R4, RZ, RZ, R6 ;  /* 0x000000ffff045224 */ /* 0x001fe400078e0006 */
[----:B------:R-:W-:-:S05]  /*5e00*/  @P5 IMAD.MOV.U32 R5, RZ, RZ, R7 ;  /* 0x000000ffff055224 */ /* 0x000fca00078e0007 */
[----:B------:R0:W-:Y:S01]  /*5e10*/  @P5 STG.E.U16 desc[UR38][R4.64+0xe0], R80 ;  /* 0x0000e05004005986 */ /* 0x0001e2000c101526 */
[C---:B------:R-:W-:Y:S02]  /*5e20*/  ISETP.GT.AND P5, PT, R3.reuse, RZ, P0 ;  /* 0x000000ff0300720c */ /* 0x040fe400007a4270 */
[----:B------:R-:W-:Y:S01]  /*5e30*/  ISETP.GT.AND P0, PT, R3, 0x8, P0 ;  /* 0x000000080300780c */ /* 0x000fe20000704270 */
[----:B0-----:R-:W-:Y:S02]  /*5e40*/  @P4 IMAD.MOV.U32 R4, RZ, RZ, R6 ;  /* 0x000000ffff044224 */ /* 0x001fe400078e0006 */
[----:B------:R-:W-:-:S05]  /*5e50*/  @P4 IMAD.MOV.U32 R5, RZ, RZ, R7 ;  /* 0x000000ffff054224 */ /* 0x000fca00078e0007 */
[----:B------:R0:W-:Y:S01]  /*5e60*/  @P4 STG.E.U16 desc[UR38][R4.64+0xe2], R81 ;  /* 0x0000e25104004986 */ /* 0x0001e2000c101526 */
[C---:B------:R-:W-:Y:S02]  /*5e70*/  ISETP.GT.AND P4, PT, R3.reuse, RZ, P1 ;  /* 0x000000ff0300720c */ /* 0x040fe40000f84270 */
[----:B------:R-:W-:Y:S01]  /*5e80*/  ISETP.GT.AND P1, PT, R3, 0x8, P1 ;  /* 0x000000080300780c */ /* 0x000fe20000f24270 */
[----:B0-----:R-:W-:Y:S02]  /*5e90*/  @P3 IMAD.MOV.U32 R4, RZ, RZ, R8 ;  /* 0x000000ffff043224 */ /* 0x001fe400078e0008 */
[----:B------:R-:W-:-:S05]  /*5ea0*/  @P3 IMAD.MOV.U32 R5, RZ, RZ, R9 ;  /* 0x000000ffff053224 */ /* 0x000fca00078e0009 */
[----:B------:R0:W-:Y:S02]  /*5eb0*/  @P3 STG.E.U16 desc[UR38][R4.64+0xe0], R82 ;  /* 0x0000e05204003986 */ /* 0x0001e4000c101526 */
[----:B0-----:R-:W-:Y:S02]  /*5ec0*/  @P2 IMAD.MOV.U32 R4, RZ, RZ, R8 ;  /* 0x000000ffff042224 */ /* 0x001fe400078e0008 */
[----:B------:R-:W-:-:S05]  /*5ed0*/  @P2 IMAD.MOV.U32 R5, RZ, RZ, R9 ;  /* 0x000000ffff052224 */ /* 0x000fca00078e0009 */
[----:B------:R0:W-:Y:S02]  /*5ee0*/  @P2 STG.E.U16 desc[UR38][R4.64+0xe2], R83 ;  /* 0x0000e25304002986 */ /* 0x0001e4000c101526 */
[----:B0-----:R-:W-:Y:S02]  /*5ef0*/  @P4 IMAD.MOV.U32 R4, RZ, RZ, R6 ;  /* 0x000000ffff044224 */ /* 0x001fe400078e0006 */
[----:B------:R-:W-:-:S05]  /*5f00*/  @P4 IMAD.MOV.U32 R5, RZ, RZ, R7 ;  /* 0x000000ffff054224 */ /* 0x000fca00078e0007 */
[----:B------:R0:W-:Y:S04]  /*5f10*/  @P4 STG.E.U16 desc[UR38][R4.64+0xf0], R84 ;  /* 0x0000f05404004986 */ /* 0x0001e8000c101526 */
[----:B------:R1:W-:Y:S01]  /*5f20*/  @P5 STG.E.U16 desc[UR38][R6.64+0xf2], R85 ;  /* 0x0000f25506005986 */ /* 0x0003e2000c101526 */
[----:B0-----:R-:W-:Y:S02]  /*5f30*/  @P1 IMAD.MOV.U32 R4, RZ, RZ, R8 ;  /* 0x000000ffff041224 */ /* 0x001fe400078e0008 */
[----:B------:R-:W-:-:S05]  /*5f40*/  @P1 IMAD.MOV.U32 R5, RZ, RZ, R9 ;  /* 0x000000ffff051224 */ /* 0x000fca00078e0009 */
[----:B------:R1:W-:Y:S04]  /*5f50*/  @P1 STG.E.U16 desc[UR38][R4.64+0xf0], R86 ;  /* 0x0000f05604001986 */ /* 0x0003e8000c101526 */
[----:B------:R1:W-:Y:S02]  /*5f60*/  @P0 STG.E.U16 desc[UR38][R8.64+0xf2], R87 ;  /* 0x0000f25708000986 */ /* 0x0003e4000c101526 */
.L_x_154:
[----:B------:R-:W-:Y:S05]  /*5f70*/  BSYNC B0 ;  /* 0x0000000000007941 */ /* 0x000fea0003800000 */
.L_x_28:
[----:B------:R-:W-:Y:S01]  /*5f80*/  IADD3 R16, P0, R16, UR36, RZ ;  /* 0x0000002410107c10 */ /* 0x000fe2000ff1e0ff */
[----:B------:R-:W-:Y:S01]  /*5f90*/  ULDC.64 UR4, c[0x0][0x650] ;  /* 0x0001940000047ab9 */ /* 0x000fe20000000a00 */
[----:B------:R-:W-:Y:S01]  /*5fa0*/  PRMT R3, RZ, 0x7610, R3 ;  /* 0x00007610ff037816 */ /* 0x000fe20000000003 */
[----:B------:R-:W-:Y:S01]  /*5fb0*/  IMAD.MOV.U32 R100, RZ, RZ, -0x1 ;  /* 0xffffffffff647424 */ /* 0x000fe200078e00ff */
[----:B------:R-:W-:Y:S01]  /*5fc0*/  IADD3.X R17, R17, UR42, RZ, P0, !PT ;  /* 0x0000002a11117c10 */ /* 0x000fe200087fe4ff */
[----:B------:R-:W-:Y:S01]  /*5fd0*/  IMAD.MOV.U32 R99, RZ, RZ, -0x1 ;  /* 0xffffffffff637424 */ /* 0x000fe200078e00ff */
[----:B------:R-:W-:-:S04]  /*5fe0*/  ISETP.GE.U32.AND P0, PT, R16, UR4, PT ;  /* 0x0000000410007c0c */ /* 0x000fc8000bf06070 */
[----:B------:R-:W-:-:S13]  /*5ff0*/  ISETP.GE.U32.AND.EX P0, PT, R17, UR5, PT, P0 ;  /* 0x0000000511007c0c */ /* 0x000fda000bf06100 */
[----:B------:R-:W-:Y:S05]  /*6000*/  @P0 BRA `(.L_x_155) ;  /* 0x00000004004c0947 */ /* 0x000fea0003800000 */
[----:B------:R-:W0:Y:S01]  /*6010*/  LDC.64 R10, c[0x0][0x628] ;  /* 0x00018a00ff0a7b82 */ /* 0x000e220000000a00 */
[----:B---3--:R-:W3:Y:S01]  /*6020*/  S2R R12, SR_CTAID.X ;  /* 0x00000000000c7919 */ /* 0x008ee20000002500 */
[----:B-12-4-:R-:W-:Y:S02]  /*6030*/  IMAD.MOV.U32 R8, RZ, RZ, R16 ;  /* 0x000000ffff087224 */ /* 0x016fe400078e0010 */
[----:B------:R-:W-:Y:S01]  /*6040*/  IMAD.MOV.U32 R9, RZ, RZ, R17 ;  /* 0x000000ffff097224 */ /* 0x000fe200078e0011 */
[----:B------:R-:W1:Y:S03]  /*6050*/  S2R R20, SR_CTAID.Y ;  /* 0x0000000000147919 */ /* 0x000e660000002600 */
[----:B------:R-:W2:Y:S08]  /*6060*/  LDC R0, c[0x0][0x630] ;  /* 0x00018c00ff007b82 */ /* 0x000eb00000000800 */
[----:B------:R-:W4:Y:S01]  /*6070*/  LDC.64 R14, c[0x0][0x620] ;  /* 0x00018800ff0e7b82 */ /* 0x000f220000000a00 */
[----:B0-----:R-:W-:-:S04]  /*6080*/  ISETP.NE.U32.AND P0, PT, R10, RZ, PT ;  /* 0x000000ff0a00720c */ /* 0x001fc80003f05070 */
[----:B------:R-:W-:-:S13]  /*6090*/  ISETP.NE.AND.EX P0, PT, R11, RZ, PT, P0 ;  /* 0x000000ff0b00720c */ /* 0x000fda0003f05300 */
[----:B-1234-:R-:W-:Y:S05]  /*60a0*/  @!P0 BRA `(.L_x_156) ;  /* 0x0000000000288947 */ /* 0x01efea0003800000 */
        /* <DEDUP_REMOVED lines=10> */
.L_x_156:
[-CC-:B------:R-:W-:Y:S01]  /*6150*/  SHF.R.U64 R99, R8, R0.reuse, R9.reuse ;  /* 0x0000000008637219 */ /* 0x180fe20000001209 */
[----:B------:R-:W0:Y:S01]  /*6160*/  LDC.64 R26, c[0x0][0x640] ;  /* 0x00019000ff1a7b82 */ /* 0x000e220000000a00 */
[----:B------:R-:W-:Y:S01]  /*6170*/  SHF.R.U32.HI R0, RZ, R0, R9 ;  /* 0x00000000ff007219 */ /* 0x000fe20000011609 */
[----:B------:R-:W-:Y:S01]  /*6180*/  ULDC UR4, c[0x0][0x150] ;  /* 0x0000540000047ab9 */ /* 0x000fe20000000800 */
[----:B------:R-:W-:Y:S02]  /*6190*/  IADD3 R3, P0, RZ, -R99, RZ ;  /* 0x80000063ff037210 */ /* 0x000fe40007f1e0ff */
[----:B------:R-:W-:-:S03]  /*61a0*/  I2FP.F32.U32 R7, R12 ;  /* 0x0000000c00077245 */ /* 0x000fc60000201000 */
[----:B------:R-:W1:Y:S01]  /*61b0*/  LDC R6, c[0x0][0x618] ;  /* 0x00018600ff067b82 */ /* 0x000e620000000800 */
[----:B------:R-:W-:Y:S02]  /*61c0*/  IMAD.X R5, RZ, RZ, ~R0, P0 ;  /* 0x000000ffff057224 */ /* 0x000fe400000e0e00 */
[----:B------:R-:W-:Y:S01]  /*61d0*/  FMUL R7, R7, UR4 ;  /* 0x0000000407077c20 */ /* 0x000fe20008400000 */
[----:B------:R-:W-:Y:S01]  /*61e0*/  ULDC UR4, c[0x0][0x154] ;  /* 0x0000550000047ab9 */ /* 0x000fe20000000800 */
[-C--:B------:R-:W-:Y:S02]  /*61f0*/  IMAD R0, R5, R14.reuse, RZ ;  /* 0x0000000e05007224 */ /* 0x080fe400078e02ff */
[C---:B------:R-:W-:Y:S01]  /*6200*/  IMAD.WIDE.U32 R4, R3.reuse, R14, R16 ;  /* 0x0000000e03047225 */ /* 0x040fe200078e0010 */
[----:B------:R-:W2:Y:S01]  /*6210*/  LDC R8, c[0x0][0x608] ;  /* 0x00018200ff087b82 */ /* 0x000ea20000000800 */
[----:B------:R-:W3:Y:S02]  /*6220*/  F2I.U32.TRUNC.NTZ R7, R7 ;  /* 0x0000000700077305 */ /* 0x000ee4000020f000 */
[----:B------:R-:W-:Y:S01]  /*6230*/  IMAD R3, R3, R15, R0 ;  /* 0x0000000f03037224 */ /* 0x000fe200078e0200 */
[----:B------:R-:W-:-:S03]  /*6240*/  I2FP.F32.U32 R0, R20 ;  /* 0x0000001400007245 */ /* 0x000fc60000201000 */
[----:B------:R-:W-:Y:S01]  /*6250*/  IMAD.IADD R3, R5, 0x1, R3 ;  /* 0x0000000105037824 */ /* 0x000fe200078e0203 */
[----:B------:R-:W4:Y:S01]  /*6260*/  LDC R11, c[0x0][0x658] ;  /* 0x00019600ff0b7b82 */ /* 0x000f220000000800 */
[----:B0-----:R-:W-:-:S04]  /*6270*/  ISETP.NE.U32.AND P0, PT, R26, RZ, PT ;  /* 0x000000ff1a00720c */ /* 0x001fc80003f05070 */
[----:B------:R-:W-:-:S03]  /*6280*/  ISETP.NE.AND.EX P0, PT, R27, RZ, PT, P0 ;  /* 0x000000ff1b00720c */ /* 0x000fc60003f05300 */
[----:B------:R-:W0:Y:S01]  /*6290*/  LDC R9, c[0x0][0x144] ;  /* 0x00005100ff097b82 */ /* 0x000e220000000800 */
[-C--:B-1----:R-:W-:Y:S01]  /*62a0*/  SHF.R.U64 R10, R4, R6.reuse, R3 ;  /* 0x00000006040a7219 */ /* 0x082fe20000001203 */
[----:B---3--:R-:W-:Y:S01]  /*62b0*/  IMAD.MOV R7, RZ, RZ, -R7 ;  /* 0x000000ffff077224 */ /* 0x008fe200078e0a07 */
[----:B------:R-:W-:Y:S01]  /*62c0*/  SHF.R.U32.HI R3, RZ, R6, R3 ;  /* 0x00000006ff037219 */ /* 0x000fe20000011603 */
[----:B------:R-:W-:-:S04]  /*62d0*/  FMUL R6, R0, UR4 ;  /* 0x0000000400067c20 */ /* 0x000fc80008400000 */
[----:B------:R-:W1:Y:S01]  /*62e0*/  LDC R21, c[0x0][0x148] ;  /* 0x00005200ff157b82 */ /* 0x000e620000000800 */
[----:B------:R3:W0:Y:S01]  /*62f0*/  F2I.U32.TRUNC.NTZ R14, R6 ;  /* 0x00000006000e7305 */ /* 0x000622000020f000 */
[-CC-:B--2---:R-:W-:Y:S02]  /*6300*/  SHF.R.U64 R13, R10, R8.reuse, R3.reuse ;  /* 0x000000080a0d7219 */ /* 0x184fe40000001203 */
[----:B------:R-:W-:-:S04]  /*6310*/  SHF.R.U32.HI R0, RZ, R8, R3 ;  /* 0x00000008ff007219 */ /* 0x000fc80000011603 */
[----:B-----5:R-:W2:Y:S01]  /*6320*/  LDC R24, c[0x0][0x648] ;  /* 0x00019200ff187b82 */ /* 0x020ea20000000800 */
[-CC-:B----4-:R-:W-:Y:S02]  /*6330*/  SHF.R.U64 R15, R13, R11.reuse, R0.reuse ;  /* 0x0000000b0d0f7219 */ /* 0x190fe40000001200 */
[----:B------:R-:W-:-:S03]  /*6340*/  SHF.R.U32.HI R5, RZ, R11, R0 ;  /* 0x0000000bff057219 */ /* 0x000fc60000011600 */
[----:B------:R-:W-:Y:S02]  /*6350*/  IMAD.MOV.U32 R4, RZ, RZ, R15 ;  /* 0x000000ffff047224 */ /* 0x000fe400078e000f */
[----:B------:R-:W4:Y:S01]  /*6360*/  LDC R28, c[0x0][0x638] ;  /* 0x00018e00ff1c7b82 */ /* 0x000f220000000800 */
[----:B0-----:R-:W-:-:S07]  /*6370*/  IMAD R25, R9, R7, R12 ;  /* 0x0000000709197224 */ /* 0x001fce00078e020c */
[----:B------:R-:W0:Y:S08]  /*6380*/  LDC R29, c[0x0][0x610] ;  /* 0x00018400ff1d7b82 */ /* 0x000e300000000800 */
[----:B------:R-:W0:Y:S01]  /*6390*/  LDC R30, c[0x0][0x600] ;  /* 0x00018000ff1e7b82 */ /* 0x000e220000000800 */
[----:B-123--:R-:W-:Y:S05]  /*63a0*/  @!P0 BRA `(.L_x_157) ;  /* 0x0000000000288947 */ /* 0x00efea0003800000 */
        /* <DEDUP_REMOVED lines=10> */
.L_x_157:
[----:B------:R-:W-:Y:S01]  /*6450*/  ISETP.NE.AND P0, PT, R2, 0x1, PT ;  /* 0x000000010200780c */ /* 0x000fe20003f05270 */
[----:B------:R-:W-:Y:S01]  /*6460*/  IMAD.MOV R14, RZ, RZ, -R14 ;  /* 0x000000ffff0e7224 */ /* 0x000fe200078e0a0e */
[----:B------:R-:W-:Y:S02]  /*6470*/  SHF.R.U64 R0, R4, R24, R5 ;  /* 0x0000001804007219 */ /* 0x000fe40000001205 */
[----:B------:R-:W-:Y:S02]  /*6480*/  LOP3.LUT R3, R13, R96, RZ, 0xc0, !PT ;  /* 0x000000600d037212 */ /* 0x000fe400078ec0ff */
[----:B------:R-:W-:Y:S01]  /*6490*/  LOP3.LUT R10, R10, R95, RZ, 0xc0, !PT ;  /* 0x0000005f0a0a7212 */ /* 0x000fe200078ec0ff */
[----:B------:R-:W-:Y:S02]  /*64a0*/  IMAD.MOV R4, RZ, RZ, -R0 ;  /* 0x000000ffff047224 */ /* 0x000fe400078e0a00 */
[----:B------:R-:W-:Y:S02]  /*64b0*/  IMAD R0, R90, R0, R3 ;  /* 0x000000005a007224 */ /* 0x000fe400078e0203 */
[----:B----4-:R-:W-:-:S02]  /*64c0*/  IMAD R3, R4, R28, R15 ;  /* 0x0000001c04037224 */ /* 0x010fc400078e020f */
[----:B------:R-:W-:Y:S02]  /*64d0*/  @P0 IMAD R25, R21, R14, R20 ;  /* 0x0000000e15190224 */ /* 0x000fe400078e0214 */
[----:B0-----:R-:W-:Y:S02]  /*64e0*/  IMAD R5, R3, R30, R10 ;  /* 0x0000001e03057224 */ /* 0x001fe400078e020a */
[----:B------:R-:W-:Y:S02]  /*64f0*/  IMAD R0, R0, R29, R25 ;  /* 0x0000001d00007224 */ /* 0x000fe400078e0219 */
[----:B------:R-:W-:-:S03]  /*6500*/  IMAD.MOV.U32 R4, RZ, RZ, 0x1 ;  /* 0x00000001ff047424 */ /* 0x000fc600078e00ff */
[----:B------:R-:W-:Y:S02]  /*6510*/  SEL R100, R5, R0, !P0 ;  /* 0x0000000005647207 */ /* 0x000fe40004000000 */
[----:B------:R-:W-:Y:S02]  /*6520*/  PRMT R3, R4, 0x7610, R3 ;  /* 0x0000761004037816 */ /* 0x000fe40000000003 */
[----:B------:R-:W-:-:S07]  /*6530*/  SEL R0, R0, R5, !P0 ;  /* 0x0000000500007207 */ /* 0x000fce0004000000 */
.L_x_155:
[----:B------:R-:W-:Y:S01]  /*6540*/  UIMAD.WIDE.U32 UR4, UR41, 0x24924925, URZ ;  /* 0x24924925290478a5 */ /* 0x000fe2000f8e003f */
[----:B------:R-:W-:Y:S01]  /*6550*/  LOP3.LUT P0, RZ, R3, 0xff, RZ, 0xc0, !PT ;  /* 0x000000ff03ff7812 */ /* 0x000fe2000780c0ff */
[----:B------:R-:W-:Y:S02]  /*6560*/  IMAD.MOV.U32 R101, RZ, RZ, R0 ;  /* 0x000000ffff657224 */ /* 0x000fe400078e0000 */
[----:B------:R-:W-:-:S04]  /*6570*/  UIADD3 UR4, UR41, -UR5, URZ ;  /* 0x8000000529047290 */ /* 0x000fc8000fffe03f */
[----:B------:R-:W-:-:S04]  /*6580*/  ULEA.HI UR4, UR4, UR5, URZ, 0x1f ;  /* 0x0000000504047291 */ /* 0x000fc8000f8ff83f */
[----:B------:R-:W-:-:S04]  /*6590*/  USHF.R.U32.HI UR4, URZ, 0x2, UR4 ;  /* 0x000000023f047899 */ /* 0x000fc80008011604 */
[----:B------:R-:W-:Y:S01]  /*65a0*/  UIMAD UR41, UR4, -0x7, UR41 ;  /* 0xfffffff9042978a4 */ /* 0x000fe2000f8e0229 */
[----:B------:R-:W-:Y:S11]  /*65b0*/  @P0 BRA `(.L_x_158) ;  /* 0xffffffac00180947 */ /* 0x000ff6000383ffff */
[----:B------:R-:W-:Y:S05]  /*65c0*/  EXIT ;  /* 0x000000000000794d */ /* 0x000fea0003800000 */
.L_x_3:
        /* <DEDUP_REMOVED lines=26> */
.L_x_160:
[--C-:B------:R-:W-:Y:S01]  /*6770*/  SHF.R.U64 R14, R12, R20, R13.reuse ;  /* 0x000000140c0e7219 */ /* 0x100fe2000000120d */
[----:B------:R-:W0:Y:S01]  /*6780*/  LDC R24, c[0x0][0x618] ;  /* 0x00018600ff187b82 */ /* 0x000e220000000800 */
[----:B------:R-:W-:Y:S01]  /*6790*/  I2FP.F32.U32 R8, R6 ;  /* 0x0000000600087245 */ /* 0x000fe20000201000 */
[----:B------:R-:W-:Y:S01]  /*67a0*/  ULDC UR4, c[0x0][0x150] ;  /* 0x0000540000047ab9 */ /* 0x000fe20000000800 */
[----:B------:R-:W-:Y:S02]  /*67b0*/  SHF.R.U32.HI R7, RZ, R20, R13 ;  /* 0x00000014ff077219 */ /* 0x000fe4000001160d */
[----:B------:R-:W-:Y:S01]  /*67c0*/  IADD3 R11, P0, RZ, -R14, RZ ;  /* 0x8000000eff0b7210 */ /* 0x000fe20007f1e0ff */
[----:B------:R-:W-:Y:S01]  /*67d0*/  FMUL R13, R8, UR4 ;  /* 0x00000004080d7c20 */ /* 0x000fe20008400000 */
[----:B------:R-:W-:Y:S01]  /*67e0*/  ULDC UR4, c[0x0][0x154] ;  /* 0x0000550000047ab9 */ /* 0x000fe20000000800 */
[----:B------:R-:W1:Y:S02]  /*67f0*/  LDC.64 R26, c[0x0][0x640] ;  /* 0x00019000ff1a7b82 */ /* 0x000e640000000a00 */
[----:B------:R-:W-:-:S02]  /*6800*/  IMAD.X R7, RZ, RZ, ~R7, P0 ;  /* 0x000000ffff077224 */ /* 0x000fc400000e0e07 */
[----:B------:R-:W2:Y:S01]  /*6810*/  F2I.U32.TRUNC.NTZ R13, R13 ;  /* 0x0000000d000d7305 */ /* 0x000ea2000020f000 */
[----:B------:R-:W-:-:S03]  /*6820*/  IMAD.WIDE.U32 R8, R11, R22, R16 ;  /* 0x000000160b087225 */ /* 0x000fc600078e0010 */
[----:B------:R-:W3:Y:S01]  /*6830*/  LDC R15, c[0x0][0x144] ;  /* 0x00005100ff0f7b82 */ /* 0x000ee20000000800 */
[----:B------:R-:W-:-:S04]  /*6840*/  IMAD R10, R7, R22, RZ ;  /* 0x00000016070a7224 */ /* 0x000fc800078e02ff */
[----:B------:R-:W-:Y:S02]  /*6850*/  IMAD R7, R11, R23, R10 ;  /* 0x000000170b077224 */ /* 0x000fe400078e020a */
[----:B------:R-:W-:Y:S01]  /*6860*/  IMAD.MOV.U32 R10, RZ, RZ, -0x1 ;  /* 0xffffffffff0a7424 */ /* 0x000fe200078e00ff */
[----:B------:R-:W4:Y:S01]  /*6870*/  LDC R20, c[0x0][0x608] ;  /* 0x00018200ff147b82 */ /* 0x000f220000000800 */
[----:B------:R-:W-:Y:S01]  /*6880*/  IMAD.IADD R7, R9, 0x1, R7 ;  /* 0x0000000109077824 */ /* 0x000fe200078e0207 */
[----:B------:R-:W-:-:S04]  /*6890*/  I2FP.F32.U32 R9, R5 ;  /* 0x0000000500097245 */ /* 0x000fc80000201000 */
[-C--:B0-----:R-:W-:Y:S01]  /*68a0*/  SHF.R.U64 R12, R8, R24.reuse, R7 ;  /* 0x00000018080c7219 */ /* 0x081fe20000001207 */
[----:B--2---:R-:W-:Y:S01]  /*68b0*/  IMAD.MOV R8, RZ, RZ, -R13 ;  /* 0x000000ffff087224 */ /* 0x004fe200078e0a0d */
[----:B------:R-:W0:Y:S01]  /*68c0*/  LDC R11, c[0x0][0x658] ;  /* 0x00019600ff0b7b82 */ /* 0x000e220000000800 */
[----:B-1----:R-:W-:Y:S01]  /*68d0*/  ISETP.NE.U32.AND P0, PT, R26, RZ, PT ;  /* 0x000000ff1a00720c */ /* 0x002fe20003f05070 */
[----:B------:R-:W-:Y:S01]  /*68e0*/  FMUL R9, R9, UR4 ;  /* 0x0000000409097c20 */ /* 0x000fe20008400000 */
[----:B------:R-:W-:Y:S02]  /*68f0*/  SHF.R.U32.HI R7, RZ, R24, R7 ;  /* 0x00000018ff077219 */ /* 0x000fe40000011607 */
[----:B------:R-:W-:-:S03]  /*6900*/  ISETP.NE.AND.EX P0, PT, R27, RZ, PT, P0 ;  /* 0x000000ff1b00720c */ /* 0x000fc60003f05300 */
[----:B------:R-:W1:Y:S01]  /*6910*/  LDC R22, c[0x0][0x148] ;  /* 0x00005200ff167b82 */ /* 0x000e620000000800 */
[----:B---3--:R-:W-:Y:S02]  /*6920*/  IMAD R23, R15, R8, R6 ;  /* 0x000000080f177224 */ /* 0x008fe400078e0206 */
[----:B------:R-:W-:-:S05]  /*6930*/  IMAD.MOV.U32 R8, RZ, RZ, 0x1 ;  /* 0x00000001ff087424 */ /* 0x000fca00078e00ff */
[----:B------:R-:W2:Y:S01]  /*6940*/  LDC R21, c[0x0][0x600] ;  /* 0x00018000ff157b82 */ /* 0x000ea20000000800 */
[-CC-:B----4-:R-:W-:Y:S02]  /*6950*/  SHF.R.U64 R15, R12, R20.reuse, R7.reuse ;  /* 0x000000140c0f7219 */ /* 0x190fe40000001207 */
[----:B------:R-:W-:Y:S02]  /*6960*/  SHF.R.U32.HI R6, RZ, R20, R7 ;  /* 0x00000014ff067219 */ /* 0x000fe40000011607 */
[----:B------:R3:W4:Y:S03]  /*6970*/  F2I.U32.TRUNC.NTZ R20, R9 ;  /* 0x0000000900147305 */ /* 0x000726000020f000 */
[----:B------:R-:W1:Y:S01]  /*6980*/  LDC R25, c[0x0][0x648] ;  /* 0x00019200ff197b82 */ /* 0x000e620000000800 */
[-C--:B0-----:R-:W-:Y:S02]  /*6990*/  SHF.R.U64 R19, R15, R11.reuse, R6 ;  /* 0x0000000b0f137219 */ /* 0x081fe40000001206 */
[----:B------:R-:W-:-:S02]  /*69a0*/  SHF.L.U32 R10, R10, R11, RZ ;  /* 0x0000000b0a0a7219 */ /* 0x000fc400000006ff */
[-C--:B------:R-:W-:Y:S01]  /*69b0*/  SHF.R.U32.HI R7, RZ, R11.reuse, R6 ;  /* 0x0000000bff077219 */ /* 0x080fe20000011606 */
[----:B------:R-:W-:Y:S01]  /*69c0*/  IMAD.MOV.U32 R6, RZ, RZ, R19 ;  /* 0x000000ffff067224 */ /* 0x000fe200078e0013 */
[----:B------:R-:W-:Y:S01]  /*69d0*/  SHF.L.U32 R24, R8, R11, RZ ;  /* 0x0000000b08187219 */ /* 0x000fe200000006ff */
[----:B------:R-:W0:Y:S01]  /*69e0*/  LDC R28, c[0x0][0x638] ;  /* 0x00018e00ff1c7b82 */ /* 0x000e220000000800 */
[----:B------:R-:W-:-:S07]  /*69f0*/  LOP3.LUT R30, RZ, R10, RZ, 0x33, !PT ;  /* 0x0000000aff1e7212 */ /* 0x000fce00078e33ff */
[----:B------:R-:W0:Y:S01]  /*6a00*/  LDC R29, c[0x0][0x610] ;  /* 0x00018400ff1d7b82 */ /* 0x000e220000000800 */
[----:B---34-:R-:W-:Y:S05]  /*6a10*/  @!P0 BRA `(.L_x_161) ;  /* 0x0000000000288947 */ /* 0x018fea0003800000 */
[----:B------:R-:W3:Y:S02]  /*6a20*/  LDC R6, c[0x0][0x64c] ;  /* 0x00019300ff067b82 */ /* 0x000ee40000000800 */
[----:B---3--:R-:W-:-:S05]  /*6a30*/  IADD3 R11, P0, R19, R6, RZ ;  /* 0x00000006130b7210 */ /* 0x008fca0007f1e0ff */
        /* <DEDUP_REMOVED lines=8> */
.L_x_161:
[----:B------:R-:W-:Y:S01]  /*6ac0*/  ISETP.NE.AND P0, PT, R2, 0x1, PT ;  /* 0x000000010200780c */ /* 0x000fe20003f05270 */
[----:B--2---:R-:W-:Y:S01]  /*6ad0*/  VIADD R9, R21, 0xffffffff ;  /* 0xffffffff15097836 */ /* 0x004fe20000000000 */
[----:B-1----:R-:W-:Y:S01]  /*6ae0*/  SHF.R.U64 R7, R6, R25, R7 ;  /* 0x0000001906077219 */ /* 0x002fe20000001207 */
[----:B------:R-:W-:Y:S01]  /*6af0*/  IMAD.MOV R20, RZ, RZ, -R20 ;  /* 0x000000ffff147224 */ /* 0x000fe200078e0a14 */
[----:B------:R-:W-:Y:S02]  /*6b00*/  LOP3.LUT R6, R15, R30, RZ, 0xc0, !PT ;  /* 0x0000001e0f067212 */ /* 0x000fe400078ec0ff */
[----:B------:R-:W-:Y:S01]  /*6b10*/  LOP3.LUT R12, R12, R9, RZ, 0xc0, !PT ;  /* 0x000000090c0c7212 */ /* 0x000fe200078ec0ff */
[----:B------:R-:W-:Y:S02]  /*6b20*/  IMAD.MOV R8, RZ, RZ, -R7 ;  /* 0x000000ffff087224 */ /* 0x000fe400078e0a07 */
[----:B------:R-:W-:Y:S02]  /*6b30*/  IMAD R6, R24, R7, R6 ;  /* 0x0000000718067224 */ /* 0x000fe400078e0206 */
[----:B------:R-:W-:-:S02]  /*6b40*/  IMAD.MOV.U32 R9, RZ, RZ, 0x1 ;  /* 0x00000001ff097424 */ /* 0x000fc400078e00ff */
[----:B------:R-:W-:Y:S02]  /*6b50*/  @P0 IMAD R23, R22, R20, R5 ;  /* 0x0000001416170224 */ /* 0x000fe400078e0205 */
[----:B0-----:R-:W-:Y:S02]  /*6b60*/  IMAD R5, R8, R28, R19 ;  /* 0x0000001c08057224 */ /* 0x001fe400078e0213 */
[----:B------:R-:W-:Y:S02]  /*6b70*/  IMAD R19, R6, R29, R23 ;  /* 0x0000001d06137224 */ /* 0x000fe400078e0217 */
[----:B------:R-:W-:Y:S02]  /*6b80*/  IMAD R6, R5, R21, R12 ;  /* 0x0000001505067224 */ /* 0x000fe400078e020c */
[----:B------:R-:W-:-:S03]  /*6b90*/  IMAD.MOV.U32 R8, RZ, RZ, R14 ;  /* 0x000000ffff087224 */ /* 0x000fc600078e000e */
[----:B------:R-:W-:Y:S02]  /*6ba0*/  SEL R20, R6, R19, !P0 ;  /* 0x0000001306147207 */ /* 0x000fe40004000000 */
[----:B------:R-:W-:-:S07]  /*6bb0*/  SEL R19, R19, R6, !P0 ;  /* 0x0000000613137207 */ /* 0x000fce0004000000 */
.L_x_159:
[----:B------:R-:W-:-:S08]  /*6bc0*/  NOP ;  /* 0x0000000000007918 */ /* 0x000fd00000000000 */
[----:B------:R-:W0:-:S00]  /*6bd0*/  USETMAXREG.DEALLOC.CTAPOOL 0x28 ;  /* 0x00000028000079c8 */ /* 0x000e0000080e0500 */
[----:B0-----:R-:W-:-:S13]  /*6be0*/  ISETP.NE.AND P0, PT, R0, RZ, PT ;  /* 0x000000ff0000720c */ /* 0x001fda0003f05270 */
[----:B------:R-:W-:Y:S05]  /*6bf0*/  @P0 EXIT ;  /* 0x000000000000094d */ /* 0x000fea0003800000 */
[----:B------:R-:W-:Y:S01]  /*6c00*/  LOP3.LUT P0, RZ, R9, 0xff, RZ, 0xc0, !PT ;  /* 0x000000ff09ff7812 */ /* 0x000fe2000780c0ff */
[----:B------:R-:W-:Y:S02]  /*6c10*/  IMAD.MOV.U32 R0, RZ, RZ, 0x1 ;  /* 0x00000001ff007424 */ /* 0x000fe400078e00ff */
[----:B------:R-:W-:-:S10]  /*6c20*/  IMAD.MOV.U32 R12, RZ, RZ, RZ ;  /* 0x000000ffff0c7224 */ /* 0x000fd400078e00ff */
[----:B------:R-:W-:Y:S05]  /*6c30*/  @!P0 BRA `(.L_x_162) ;  /* 0x0000000c00148947 */ /* 0x000fea0003800000 */
[----:B------:R-:W0:Y:S01]  /*6c40*/  LDC R0, c[0x0][0x28c] ;  /* 0x0000a300ff007b82 */ /* 0x000e220000000800 */
[----:B------:R-:W-:Y:S01]  /*6c50*/  LOP3.LUT P0, RZ, R3, 0x1f, RZ, 0xc0, !PT ;  /* 0x0000001f03ff7812 */ /* 0x000fe2000780c0ff */
[----:B------:R-:W-:Y:S01]  /*6c60*/  ULDC UR5, c[0x0][0x658] ;  /* 0x0001960000057ab9 */ /* 0x000fe20000000800 */
[----:B------:R-:W-:Y:S01]  /*6c70*/  UMOV UR6, 0xffffffff ;  /* 0xffffffff00067882 */ /* 0x000fe20000000000 */
[----:B------:R-:W-:Y:S01]  /*6c80*/  BSSY B0, `(.L_x_162) ;  /* 0x00000c0000007945 */ /* 0x000fe20003800000 */
[----:B------:R-:W-:Y:S01]  /*6c90*/  USHF.L.U32 UR6, UR6, UR5, URZ ;  /* 0x0000000506067299 */ /* 0x000fe2000800063f */
[C---:B------:R-:W-:Y:S01]  /*6ca0*/  ISETP.NE.AND P2, PT, R4.reuse, RZ, PT ;  /* 0x000000ff0400720c */ /* 0x040fe20003f45270 */
[----:B------:R-:W-:Y:S01]  /*6cb0*/  IMAD.MOV.U32 R13, RZ, RZ, 0x1 ;  /* 0x00000001ff0d7424 */ /* 0x000fe200078e00ff */
[----:B------:R-:W-:Y:S01]  /*6cc0*/  ISETP.NE.OR P0, PT, R4, RZ, !P0 ;  /* 0x000000ff0400720c */ /* 0x000fe20004705670 */
[----:B------:R-:W-:Y:S01]  /*6cd0*/  IMAD.MOV.U32 R12, RZ, RZ, RZ ;  /* 0x000000ffff0c7224 */ /* 0x000fe200078e00ff */
[----:B------:R-:W-:Y:S01]  /*6ce0*/  LOP3.LUT R11, R18, 0x2, RZ, 0xfc, !PT ;  /* 0x00000002120b7812 */ /* 0x000fe200078efcff */
[----:B------:R-:W-:Y:S01]  /*6cf0*/  ULDC UR4, c[0x0][0x600] ;  /* 0x0001800000047ab9 */ /* 0x000fe20000000800 */
[----:B------:R-:W-:Y:S01]  /*6d00*/  UMOV UR7, 0x1 ;  /* 0x0000000100077882 */ /* 0x000fe20000000000 */
[----:B------:R-:W-:-:S02]  /*6d10*/  UIADD3 UR15, UR4, -0x1, URZ ;  /* 0xffffffff040f7890 */ /* 0x000fc4000fffe03f */
[----:B------:R-:W-:Y:S02]  /*6d20*/  USHF.L.U32 UR17, UR7, UR5, URZ ;  /* 0x0000000507117299 */ /* 0x000fe4000800063f */
[----:B------:R-:W-:Y:S01]  /*6d30*/  ULOP3.LUT UR16, URZ, UR6, URZ, 0x33, !UPT ;  /* 0x000000063f107292 */ /* 0x000fe2000f8e333f */
[----:B------:R-:W-:Y:S01]  /*6d40*/  ULDC.64 UR20, c[0x0][0x198] ;  /* 0x0000660000147ab9 */ /* 0x000fe20000000a00 */
[----:B0-----:R-:W-:-:S05]  /*6d50*/  VIADD R0, R0, 0x3f ;  /* 0x0000003f00007836 */ /* 0x001fca0000000000 */
[----:B------:R-:W-:-:S04]  /*6d60*/  SHF.R.S32.HI R3, RZ, 0x1f, R0 ;  /* 0x0000001fff037819 */ /* 0x000fc80000011400 */
[----:B------:R-:W-:Y:S01]  /*6d70*/  LEA.HI R3, R3, R0, RZ, 0x6 ;  /* 0x0000000003037211 */ /* 0x000fe200078f30ff */
[----:B------:R-:W-:-:S03]  /*6d80*/  IMAD.MOV.U32 R0, RZ, RZ, 0x1 ;  /* 0x00000001ff007424 */ /* 0x000fc600078e00ff */
[----:B------:R-:W-:-:S05]  /*6d90*/  SHF.R.S32.HI R3, RZ, 0x6, R3 ;  /* 0x00000006ff037819 */ /* 0x000fca0000011403 */
[----:B------:R-:W-:-:S07]  /*6da0*/  VIADD R10, R3, 0x1 ;  /* 0x00000001030a7836 */ /* 0x000fce0000000000 */
.L_x_174:
[----:B------:R-:W-:-:S03]  /*6db0*/  UMOV UR4, 0xffffffff ;  /* 0xffffffff00047882 */ /* 0x000fc60000000000 */
[----:B------:R-:W-:Y:S05]  /*6dc0*/  BRA.DIV UR4, `(.L_x_163) ;  /* 0x0000001204087947 */ /* 0x000fea000b800000 */
[----:B------:R-:W-:-:S13]  /*6dd0*/  ELECT P6, URZ, PT ;  /* 0x00000000003f782f */ /* 0x000fda00038c0000 */
.L_x_188:
[----:B------:R-:W0:Y:S01]  /*6de0*/  LDC R4, c[0x0][0x28c] ;  /* 0x0000a300ff047b82 */ /* 0x000e220000000800 */
[----:B------:R-:W-:Y:S01]  /*6df0*/  BSSY B1, `(.L_x_164) ;  /* 0x0000035000017945 */ /* 0x000fe20003800000 */
[----:B0-----:R-:W-:-:S13]  /*6e00*/  ISETP.LT.OR P6, PT, R4, 0x1, !P6 ;  /* 0x000000010400780c */ /* 0x001fda00077c1670 */
[----:B------:R-:W-:Y:S05]  /*6e10*/  @P6 BRA `(.L_x_165) ;  /* 0x0000000000c86947 */ /* 0x000fea0003800000 */
[----:B------:R-:W-:Y:S02]  /*6e20*/  IMAD.SHL.U32 R20, R20, 0x80, RZ ;  /* 0x0000008014147824 */ /* 0x000fe400078e00ff */
[----:B------:R-:W-:Y:S02]  /*6e30*/  IMAD.SHL.U32 R19, R19, 0x80, RZ ;  /* 0x0000008013137824 */ /* 0x000fe400078e00ff */
[----:B------:R-:W-:Y:S02]  /*6e40*/  IMAD.MOV.U32 R21, RZ, RZ, RZ ;  /* 0x000000ffff157224 */ /* 0x000fe400078e00ff */
[----:B------:R-:W-:Y:S02]  /*6e50*/  IMAD.MOV.U32 R4, RZ, RZ, R10 ;  /* 0x000000ffff047224 */ /* 0x000fe400078e000a */
[----:B------:R-:W-:Y:S02]  /*6e60*/  IMAD.MOV.U32 R5, RZ, RZ, R0 ;  /* 0x000000ffff057224 */ /* 0x000fe400078e0000 */
[----:B------:R-:W-:-:S07]  /*6e70*/  IMAD.MOV.U32 R6, RZ, RZ, R12 ;  /* 0x000000ffff067224 */ /* 0x000fce00078e000c */
.L_x_169:
[----:B------:R-:W0:Y:S01]  /*6e80*/  S2R R14, SR_CgaCtaId ;  /* 0x00000000000e7919 */ /* 0x000e220000008800 */
[----:B------:R-:W-:Y:S01]  /*6e90*/  MOV R7, 0x400 ;  /* 0x0000040000077802 */ /* 0x000fe20000000f00 */
[----:B------:R-:W1:Y:S03]  /*6ea0*/  @!P2 LDC R9, c[0x0][0x500] ;  /* 0x00014000ff09ab82 */ /* 0x000e660000000800 */
[----:B0-----:R-:W-:Y:S02]  /*6eb0*/  LEA R15, R14, R7, 0x18 ;  /* 0x000000070e0f7211 */ /* 0x001fe400078ec0ff */
[----:B------:R-:W-:-:S03]  /*6ec0*/  SHF.L.U32 R7, R5, 0x1f, RZ ;  /* 0x0000001f05077819 */ /* 0x000fc600000006ff */
[----:B------:R-:W-:-:S04]  /*6ed0*/  IMAD R14, R6, 0x8, R15 ;  /* 0x00000008060e7824 */ /* 0x000fc800078e020f */
[----:B------:R-:W0:Y:S02]  /*6ee0*/  SYNCS.PHASECHK.TRANS64.TRYWAIT P1, [R14+URZ+0x38], R7 ;  /* 0x000038070e0075a7 */ /* 0x000e24000802017f */
[----:B01----:R-:W-:Y:S05]  /*6ef0*/  @!P1 BRA `(.L_x_166) ;  /* 0x0000000c00dc9947 */ /* 0x003fea0003800000 */
.L_x_189:
[----:B0-----:R-:W-:Y:S01]  /*6f00*/  PRMT R7, R11, 0x9910, RZ ;  /* 0x000099100b077816 */ /* 0x001fe200000000ff */
[----:B------:R0:W-:Y:S03]  /*6f10*/  @!P2 SYNCS.ARRIVE.TRANS64 RZ, [R14+URZ], R9 ;  /* 0x000000090effa9a7 */ /* 0x0001e6000800003f */
[----:B------:R-:W-:-:S13]  /*6f20*/  ISETP.NE.AND P1, PT, R7, 0x2, PT ;  /* 0x000000020700780c */ /* 0x000fda0003f25270 */
[----:B0-----:R-:W-:Y:S05]  /*6f30*/  @P1 BRA `(.L_x_167) ;  /* 0x0000000000041947 */ /* 0x001fea0003800000 */
[----:B------:R-:W-:Y:S01]  /*6f40*/  BPT.TRAP 0x1 ;  /* 0x000000040000795c */ /* 0x000fe20000300000 */
.L_x_167:
[----:B------:R-:W-:Y:S05]  /*6f50*/  @P0 BRA `(.L_x_168) ;  /* 0x0000000000040947 */ /* 0x000fea0003800000 */
[----:B------:R-:W-:Y:S01]  /*6f60*/  BPT.TRAP 0x1 ;  /* 0x000000040000795c */ /* 0x000fe20000300000 */
.L_x_168:
[----:B------:R-:W-:Y:S01]  /*6f70*/  IMAD R15, R6, 0x4000, R15 ;  /* 0x00004000060f7824 */ /* 0x000fe200078e020f */
[----:B------:R-:W-:Y:S01]  /*6f80*/  R2UR UR9, R14 ;  /* 0x000000000e0972ca */ /* 0x000fe200000e0000 */
[----:B------:R-:W-:Y:S01]  /*6f90*/  VIADD R4, R4, 0xffffffff ;  /* 0xffffffff04047836 */ /* 0x000fe20000000000 */
[----:B------:R-:W-:Y:S01]  /*6fa0*/  UIADD3 UR4, UP0, UR20, 0xf0, URZ ;  /* 0x000000f014047890 */ /* 0x000fe2000ff1e03f */
[----:B------:R-:W-:Y:S01]  /*6fb0*/  R2UR UR11, R19 ;  /* 0x00000000130b72ca */ /* 0x000fe200000e0000 */
[----:B------:R-:W-:Y:S01]  /*6fc0*/  UIADD3 UR22, UP1, UR20, 0x1f0, URZ ;  /* 0x000001f014167890 */ /* 0x000fe2000ff3e03f */
[----:B------:R-:W-:Y:S01]  /*6fd0*/  R2UR UR8, R15 ;  /* 0x000000000f0872ca */ /* 0x000fe200000e0000 */
[----:B------:R-:W-:Y:S01]  /*6fe0*/  UIADD3.X UR5, URZ, UR21, URZ, UP0, !UPT ;  /* 0x000000153f057290 */ /* 0x000fe200087fe43f */
[C---:B------:R-:W-:Y:S01]  /*6ff0*/  R2UR UR10, R21.reuse ;  /* 0x00000000150a72ca */ /* 0x040fe200000e0000 */
[----:B------:R-:W-:Y:S01]  /*7000*/  VIADD R6, R6, 0x1 ;  /* 0x0000000106067836 */ /* 0x000fe20000000000 */
[----:B------:R-:W-:Y:S01]  /*7010*/  R2UR UR12, R8 ;  /* 0x00000000080c72ca */ /* 0x000fe200000e0000 */
[----:B------:R-:W-:Y:S01]  /*7020*/  UIADD3.X UR23, URZ, UR21, URZ, UP1, !UPT ;  /* 0x000000153f177290 */ /* 0x000fe20008ffe43f */
[----:B------:R-:W-:Y:S01]  /*7030*/  R2UR UR18, R20 ;  /* 0x00000000141272ca */ /* 0x000fe200000e0000 */
[----:B------:R-:W-:Y:S01]  /*7040*/  UMOV UR6, 0x0 ;  /* 0x0000000000067882 */ /* 0x000fe20000000000 */
[----:B------:R-:W-:Y:S01]  /*7050*/  ISETP.GT.AND P3, PT, R4, 0x1, PT ;  /* 0x000000010400780c */ /* 0x000fe20003f64270 */
[----:B------:R-:W-:Y:S01]  /*7060*/  UMOV UR7, 0x10000000 ;  /* 0x1000000000077882 */ /* 0x000fe20000000000 */
[----:B------:R-:W-:Y:S01]  /*7070*/  ISETP.NE.AND P1, PT, R6, 0x7, PT ;  /* 0x000000070600780c */ /* 0x000fe20003f25270 */
[----:B------:R-:W-:-:S02]  /*7080*/  VIADD R21, R21, 0x40 ;  /* 0x0000004015157836 */ /* 0x000fc40000000000 */
[----:B------:R-:W-:Y:S01]  /*7090*/  UIADD3 UR13, UR8, 0x180, URZ ;  /* 0x00000180080d7890 */ /* 0x000fe2000fffe03f */
[----:B------:R-:W-:Y:S01]  /*70a0*/  SEL R14, RZ, 0x1, P1 ;  /* 0x00000001ff0e7807 */ /* 0x000fe20000800000 */
[----:B------:R-:W-:Y:S01]  /*70b0*/  UIADD3 UR14, UR8, 0x1c180, URZ ;  /* 0x0001c180080e7890 */ /* 0x000fe2000fffe03f */
[----:B------:R-:W-:Y:S02]  /*70c0*/  SEL R6, R6, RZ, P1 ;  /* 0x000000ff06067207 */ /* 0x000fe40000800000 */
[----:B------:R-:W-:Y:S02]  /*70d0*/  LOP3.LUT R5, R5, R14, RZ, 0x3c, !PT ;  /* 0x0000000e05057212 */ /* 0x000fe400078e3cff */
[----:B------:R-:W-:Y:S02]  /*70e0*/  UMOV UR8, UR13 ;  /* 0x0000000d00087c82 */ /* 0x000fe40008000000 */
[----:B------:R0:W-:Y:S02]  /*70f0*/  UTMALDG.3D [UR8], [UR4], desc[UR6] ;  /* 0x00000608040075b4 */ /* 0x0001e40008011000 */
[----:B0-----:R-:W-:Y:S01]  /*7100*/  UMOV UR8, UR14 ;  /* 0x0000000e00087c82 */ /* 0x001fe20008000000 */
[----:B------:R-:W-:-:S02]  /*7110*/  UMOV UR11, UR18 ;  /* 0x00000012000b7c82 */ /* 0x000fc40008000000 */
[----:B------:R0:W-:Y:S02]  /*7120*/  UTMALDG.3D [UR8], [UR22], desc[UR6] ;  /* 0x00000608160075b4 */ /* 0x0001e40008011000 */
[----:B0-----:R-:W-:Y:S05]  /*7130*/  @P3 BRA `(.L_x_169) ;  /* 0xfffffffc00503947 */ /* 0x001fea000383ffff */
.L_x_165:
[----:B------:R-:W-:Y:S05]  /*7140*/  BSYNC B1 ;  /* 0x0000000000017941 */ /* 0x000fea0003800000 */
.L_x_164:
[----:B------:R-:W-:Y:S01]  /*7150*/  LOP3.LUT P4, RZ, R13, 0xff, RZ, 0xc0, !PT ;  /* 0x000000ff0dff7812 */ /* 0x000fe2000788c0ff */
[C---:B------:R-:W-:Y:S01]  /*7160*/  IMAD.IADD R12, R3.reuse, 0x1, R12 ;  /* 0x00000001030c7824 */ /* 0x040fe200078e020c */
[----:B------:R-:W-:Y:S01]  /*7170*/  ULDC.64 UR4, c[0x0][0x650] ;  /* 0x0001940000047ab9 */ /* 0x000fe20000000a00 */
[C---:B------:R-:W-:Y:S01]  /*7180*/  ISETP.GE.U32.AND P3, PT, R3.reuse, 0x7, PT ;  /* 0x000000070300780c */ /* 0x040fe20003f66070 */
[----:B------:R-:W-:Y:S01]  /*7190*/  BSSY B1, `(.L_x_170) ;  /* 0x000006c000017945 */ /* 0x000fe20003800000 */
[C---:B------:R-:W-:Y:S01]  /*71a0*/  IMAD.WIDE.U32 R4, R12.reuse, 0x24924925, RZ ;  /* 0x249249250c047825 */ /* 0x040fe200078e00ff */
[C---:B------:R-:W-:Y:S02]  /*71b0*/  ISETP.GT.U32.AND P1, PT, R12.reuse, 0x6, PT ;  /* 0x000000060c00780c */ /* 0x040fe40003f24070 */
[----:B------:R-:W-:Y:S01]  /*71c0*/  PRMT R13, RZ, 0x7610, R13 ;  /* 0x00007610ff0d7816 */ /* 0x000fe2000000000d */
[----:B------:R-:W-:Y:S01]  /*71d0*/  IMAD.IADD R4, R12, 0x1, -R5 ;  /* 0x000000010c047824 */ /* 0x000fe200078e0a05 */
[----:B------:R-:W-:Y:S01]  /*71e0*/  ISETP.LT.U32.AND P1, PT, R3, 0x7, P1 ;  /* 0x000000070300780c */ /* 0x000fe20000f21070 */
[----:B------:R-:W-:-:S02]  /*71f0*/  IMAD.MOV.U32 R19, RZ, RZ, -0x1 ;  /* 0xffffffffff137424 */ /* 0x000fc400078e00ff */
[----:B------:R-:W0:Y:S01]  /*7200*/  @P4 S2R R7, SR_CgaCtaId ;  /* 0x0000000000074919 */ /* 0x000e220000008800 */
[----:B------:R-:W-:Y:S01]  /*7210*/  @P4 MOV R6, 0x400 ;  /* 0x0000040000064802 */ /* 0x000fe20000000f00 */
[----:B------:R-:W-:Y:S01]  /*7220*/  IMAD.MOV.U32 R20, RZ, RZ, -0x1 ;  /* 0xffffffffff147424 */ /* 0x000fe200078e00ff */
[----:B------:R-:W-:Y:S01]  /*7230*/  LEA.HI R4, R4, R5, RZ, 0x1f ;  /* 0x0000000504047211 */ /* 0x000fe200078ff8ff */
[----:B------:R-:W-:-:S03]  /*7240*/  IMAD.MOV.U32 R8, RZ, RZ, -0x1 ;  /* 0xffffffffff087424 */ /* 0x000fc600078e00ff */
[--C-:B------:R-:W-:Y:S02]  /*7250*/  SHF.R.U32.HI R5, RZ, 0x2, R4.reuse ;  /* 0x00000002ff057819 */ /* 0x100fe40000011604 */
[----:B------:R-:W-:-:S03]  /*7260*/  PRMT R4, RZ, 0x7610, R4 ;  /* 0x00007610ff047816 */ /* 0x000fc60000000004 */
[----:B------:R-:W-:Y:S01]  /*7270*/  IMAD R12, R5, -0x7, R12 ;  /* 0xfffffff9050c7824 */ /* 0x000fe200078e020c */
[----:B0-----:R-:W-:Y:S02]  /*7280*/  @P4 LEA R6, R7, R6, 0x18 ;  /* 0x0000000607064211 */ /* 0x001fe400078ec0ff */
[----:B------:R-:W-:Y:S02]  /*7290*/  SEL R7, RZ, 0x1, !P1 ;  /* 0x00000001ff077807 */ /* 0x000fe40004800000 */
[----:B------:R-:W-:Y:S01]  /*72a0*/  IADD3 R16, P1, R16, UR36, RZ ;  /* 0x0000002410107c10 */ /* 0x000fe2000ff3e0ff */
[----:B------:R0:W-:Y:S01]  /*72b0*/  @P4 SYNCS.ARRIVE.TRANS64.A1T0 RZ, [R6+URZ+0x88], RZ ;  /* 0x000088ff06ff49a7 */ /* 0x0001e2000810003f */
[----:B------:R-:W-:Y:S02]  /*72c0*/  LOP3.LUT R0, R0, R7, RZ, 0x3c, !PT ;  /* 0x0000000700007212 */ /* 0x000fe400078e3cff */
[----:B------:R-:W-:Y:S02]  /*72d0*/  IADD3.X R17, R17, UR42, RZ, P1, !PT ;  /* 0x0000002a11117c10 */ /* 0x000fe40008ffe4ff */
[----:B------:R-:W-:-:S02]  /*72e0*/  ISETP.GE.U32.AND P1, PT, R16, UR4, PT ;  /* 0x0000000410007c0c */ /* 0x000fc4000bf26070 */
[----:B------:R-:W-:Y:S02]  /*72f0*/  @P3 LOP3.LUT R0, R0, 0x1, R5, 0x78, !PT ;  /* 0x0000000100003812 */ /* 0x000fe400078e7805 */
[----:B------:R-:W-:-:S13]  /*7300*/  ISETP.GE.U32.AND.EX P1, PT, R17, UR5, PT, P1 ;  /* 0x0000000511007c0c */ /* 0x000fda000bf26110 */
[----:B0-----:R-:W-:Y:S05]  /*7310*/  @P1 BRA `(.L_x_171) ;  /* 0x00000004004c1947 */ /* 0x001fea0003800000 */
[----:B------:R-:W-:Y:S01]  /*7320*/  ULDC.64 UR4, c[0x0][0x628] ;  /* 0x00018a0000047ab9 */ /* 0x000fe20000000a00 */
[----:B------:R-:W0:Y:S01]  /*7330*/  S2R R15, SR_CTAID.X ;  /* 0x00000000000f7919 */ /* 0x000e220000002500 */
[----:B------:R-:W-:Y:S01]  /*7340*/  ISETP.NE.U32.AND P1, PT, RZ, UR4, PT ;  /* 0x00000004ff007c0c */ /* 0x000fe2000bf25070 */
[----:B------:R-:W-:Y:S01]  /*7350*/  ULDC UR7, c[0x0][0x630] ;  /* 0x00018c0000077ab9 */ /* 0x000fe20000000800 */
[----:B------:R-:W-:Y:S01]  /*7360*/  IMAD.MOV.U32 R4, RZ, RZ, R16 ;  /* 0x000000ffff047224 */ /* 0x000fe200078e0010 */
[----:B------:R-:W1:Y:S01]  /*7370*/  S2R R14, SR_CTAID.Y ;  /* 0x00000000000e7919 */ /* 0x000e620000002600 */
[----:B------:R-:W-:Y:S01]  /*7380*/  ISETP.NE.AND.EX P1, PT, RZ, UR5, PT, P1 ;  /* 0x00000005ff007c0c */ /* 0x000fe2000bf25310 */
[----:B------:R-:W-:-:S12]  /*7390*/  IMAD.MOV.U32 R5, RZ, RZ, R17 ;  /* 0x000000ffff057224 */ /* 0x000fd800078e0011 */
[----:B------:R-:W-:Y:S05]  /*73a0*/  @!P1 BRA `(.L_x_172) ;  /* 0x0000000000289947 */ /* 0x000fea0003800000 */
[----:B------:R-:W-:Y:S02]  /*73b0*/  ULDC UR6, c[0x0][0x634] ;  /* 0x00018d0000067ab9 */ /* 0x000fe40000000800 */
[----:B------:R-:W-:-:S05]  /*73c0*/  IADD3 R9, P1, R16, UR6, RZ ;  /* 0x0000000610097c10 */ /* 0x000fca000ff3e0ff */
[----:B------:R-:W-:-:S04]  /*73d0*/  IMAD.X R19, RZ, RZ, R17, P1 ;  /* 0x000000ffff137224 */ /* 0x000fc800008e0611 */
[----:B------:R-:W-:-:S04]  /*73e0*/  IMAD.WIDE.U32 R6, R19, UR4, RZ ;  /* 0x0000000413067c25 */ /* 0x000fc8000f8e00ff */
[----:B------:R-:W-:-:S04]  /*73f0*/  IMAD.WIDE.U32 R6, P1, R9, UR5, R6 ;  /* 0x0000000509067c25 */ /* 0x000fc8000f820006 */
[----:B------:R-:W-:-:S04]  /*7400*/  IMAD.WIDE.U32 R8, R9, UR4, RZ ;  /* 0x0000000409087c25 */ /* 0x000fc8000f8e00ff */
[----:B------:R-:W-:Y:S01]  /*7410*/  IMAD.X R5, RZ, RZ, RZ, P1 ;  /* 0x000000ffff057224 */ /* 0x000fe200008e06ff */
[----:B------:R-:W-:Y:S01]  /*7420*/  IADD3 RZ, P1, R9, R6, RZ ;  /* 0x0000000609ff7210 */ /* 0x000fe20007f3e0ff */
[----:B------:R-:W-:-:S04]  /*7430*/  IMAD.MOV.U32 R4, RZ, RZ, R7 ;  /* 0x000000ffff047224 */ /* 0x000fc800078e0007 */
[----:B------:R-:W-:-:S08]  /*7440*/  IMAD.WIDE.U32.X R4, R19, UR5, R4, P1 ;  /* 0x0000000513047c25 */ /* 0x000fd000088e0404 */
.L_x_172:
[--C-:B------:R-:W-:Y:S01]  /*7450*/  SHF.R.U64 R8, R4, UR7, R5.reuse ;  /* 0x0000000704087c19 */ /* 0x100fe20008001205 */
[----:B------:R-:W-:Y:S01]  /*7460*/  ULDC.64 UR4, c[0x0][0x620] ;  /* 0x0001880000047ab9 */ /* 0x000fe20000000a00 */
[----:B------:R-:W-:Y:S01]  /*7470*/  SHF.R.U32.HI R4, RZ, UR7, R5 ;  /* 0x00000007ff047c19 */ /* 0x000fe20008011605 */
[----:B------:R-:W2:Y:S01]  /*7480*/  LDC R24, c[0x0][0x144] ;  /* 0x00005100ff187b82 */ /* 0x000ea20000000800 */
[----:B------:R-:W-:Y:S01]  /*7490*/  IADD3 R7, P1, RZ, -R8, RZ ;  /* 0x80000008ff077210 */ /* 0x000fe20007f3e0ff */
[----:B------:R-:W-:Y:S01]  /*74a0*/  ULDC.64 UR8, c[0x0][0x640] ;  /* 0x0001900000087ab9 */ /* 0x000fe20000000a00 */
[----:B0-----:R-:W-:Y:S01]  /*74b0*/  I2FP.F32.U32 R9, R15 ;  /* 0x0000000f00097245 */ /* 0x001fe20000201000 */
[----:B------:R-:W-:Y:S02]  /*74c0*/  ULDC UR6, c[0x0][0x608] ;  /* 0x0001820000067ab9 */ /* 0x000fe40000000800 */
[----:B------:R-:W-:Y:S01]  /*74d0*/  IMAD.X R4, RZ, RZ, ~R4, P1 ;  /* 0x000000ffff047224 */ /* 0x000fe200008e0e04 */
[----:B------:R-:W-:Y:S01]  /*74e0*/  ISETP.NE.U32.AND P1, PT, RZ, UR8, PT ;  /* 0x00000008ff007c0c */ /* 0x000fe2000bf25070 */
[----:B------:R-:W0:Y:S02]  /*74f0*/  LDC R21, c[0x0][0x148] ;  /* 0x00005200ff157b82 */ /* 0x000e240000000800 */
[----:B------:R-:W-:Y:S01]  /*7500*/  IMAD R6, R4, UR4, RZ ;  /* 0x0000000404067c24 */ /* 0x000fe2000f8e02ff */
[----:B------:R-:W-:Y:S01]  /*7510*/  ISETP.NE.AND.EX P1, PT, RZ, UR9, PT, P1 ;  /* 0x00000009ff007c0c */ /* 0x000fe2000bf25310 */
[----:B------:R-:W-:Y:S01]  /*7520*/  IMAD.WIDE.U32 R4, R7, UR4, R16 ;  /* 0x0000000407047c25 */ /* 0x000fe2000f8e0010 */
[----:B------:R-:W-:-:S03]  /*7530*/  ULDC UR4, c[0x0][0x150] ;  /* 0x0000540000047ab9 */ /* 0x000fc60000000800 */
[----:B------:R-:W-:Y:S02]  /*7540*/  IMAD R7, R7, UR5, R6 ;  /* 0x0000000507077c24 */ /* 0x000fe4000f8e0206 */
[----:B------:R-:W-:Y:S01]  /*7550*/  FMUL R6, R9, UR4 ;  /* 0x0000000409067c20 */ /* 0x000fe20008400000 */
[----:B------:R-:W-:Y:S01]  /*7560*/  ULDC UR4, c[0x0][0x618] ;  /* 0x0001860000047ab9 */ /* 0x000fe20000000800 */
[----:B------:R-:W-:Y:S01]  /*7570*/  ULDC UR5, c[0x0][0x154] ;  /* 0x0000550000057ab9 */ /* 0x000fe20000000800 */
[----:B------:R-:W-:-:S03]  /*7580*/  IMAD.IADD R5, R5, 0x1, R7 ;  /* 0x0000000105057824 */ /* 0x000fc600078e0207 */
[----:B------:R-:W3:Y:S02]  /*7590*/  F2I.U32.TRUNC.NTZ R6, R6 ;  /* 0x0000000600067305 */ /* 0x000ee4000020f000 */
[----:B------:R-:W-:Y:S02]  /*75a0*/  SHF.R.U64 R9, R4, UR4, R5 ;  /* 0x0000000404097c19 */ /* 0x000fe40008001205 */
[----:B-1----:R-:W-:-:S05]  /*75b0*/  I2FP.F32.U32 R4, R14 ;  /* 0x0000000e00047245 */ /* 0x002fca0000201000 */
[----:B------:R-:W-:Y:S01]  /*75c0*/  FMUL R22, R4, UR5 ;  /* 0x0000000504167c20 */ /* 0x000fe20008400000 */
[----:B------:R-:W-:Y:S01]  /*75d0*/  SHF.R.U32.HI R4, RZ, UR4, R5 ;  /* 0x00000004ff047c19 */ /* 0x000fe20008011605 */
[----:B------:R-:W-:-:S03]  /*75e0*/  ULDC UR4, c[0x0][0x658] ;  /* 0x0001960000047ab9 */ /* 0x000fc60000000800 */
[--C-:B------:R-:W-:Y:S01]  /*75f0*/  SHF.R.U64 R20, R9, UR6, R4.reuse ;  /* 0x0000000609147c19 */ /* 0x100fe20008001204 */
[----:B------:R-:W1:Y:S01]  /*7600*/  F2I.U32.TRUNC.NTZ R22, R22 ;  /* 0x0000001600167305 */ /* 0x000e62000020f000 */
[----:B------:R-:W-:Y:S01]  /*7610*/  SHF.R.U32.HI R5, RZ, UR6, R4 ;  /* 0x00000006ff057c19 */ /* 0x000fe20008011604 */
[----:B---3--:R-:W-:-:S03]  /*7620*/  IMAD.MOV R6, RZ, RZ, -R6 ;  /* 0x000000ffff067224 */ /* 0x008fc600078e0a06 */
[----:B------:R-:W-:Y:S01]  /*7630*/  SHF.R.U64 R19, R20, UR4, R5 ;  /* 0x0000000414137c19 */ /* 0x000fe20008001205 */
[----:B--2---:R-:W-:Y:S01]  /*7640*/  IMAD R15, R24, R6, R15 ;  /* 0x00000006180f7224 */ /* 0x004fe200078e020f */
[----:B------:R-:W-:-:S03]  /*7650*/  SHF.R.U32.HI R23, RZ, UR4, R5 ;  /* 0x00000004ff177c19 */ /* 0x000fc60008011605 */
[----:B------:R-:W-:Y:S02]  /*7660*/  IMAD.MOV.U32 R4, RZ, RZ, R19 ;  /* 0x000000ffff047224 */ /* 0x000fe400078e0013 */
[----:B------:R-:W-:Y:S01]  /*7670*/  IMAD.MOV.U32 R5, RZ, RZ, R23 ;  /* 0x000000ffff057224 */ /* 0x000fe200078e0017 */
[----:B-1----:R-:W-:Y:S06]  /*7680*/  @!P1 BRA `(.L_x_173) ;  /* 0x0000000000289947 */ /* 0x002fec0003800000 */
[----:B------:R-:W-:Y:S02]  /*7690*/  ULDC UR4, c[0x0][0x64c] ;  /* 0x0001930000047ab9 */ /* 0x000fe40000000800 */
[----:B------:R-:W-:-:S05]  /*76a0*/  IADD3 R5, P1, R19, UR4, RZ ;  /* 0x0000000413057c10 */ /* 0x000fca000ff3e0ff */
[----:B------:R-:W-:-:S04]  /*76b0*/  IMAD.X R23, RZ, RZ, R23, P1 ;  /* 0x000000ffff177224 */ /* 0x000fc800008e0617 */
[----:B------:R-:W-:-:S04]  /*76c0*/  IMAD.WIDE.U32 R6, R23, UR8, RZ ;  /* 0x0000000817067c25 */ /* 0x000fc8000f8e00ff */
[----:B------:R-:W-:-:S04]  /*76d0*/  IMAD.WIDE.U32 R6, P1, R5, UR9, R6 ;  /* 0x0000000905067c25 */ /* 0x000fc8000f820006 */
[----:B------:R-:W-:-:S04]  /*76e0*/  IMAD.WIDE.U32 R4, R5, UR8, RZ ;  /* 0x0000000805047c25 */ /* 0x000fc8000f8e00ff */
[----:B------:R-:W-:Y:S01]  /*76f0*/  IMAD.MOV.U32 R4, RZ, RZ, R7 ;  /* 0x000000ffff047224 */ /* 0x000fe200078e0007 */
[----:B------:R-:W-:Y:S01]  /*7700*/  IADD3 RZ, P3, R5, R6, RZ ;  /* 0x0000000605ff7210 */ /* 0x000fe20007f7e0ff */
[----:B------:R-:W-:-:S04]  /*7710*/  IMAD.X R5, RZ, RZ, RZ, P1 ;  /* 0x000000ffff057224 */ /* 0x000fc800008e06ff */
[----:B------:R-:W-:-:S08]  /*7720*/  IMAD.WIDE.U32.X R4, R23, UR9, R4, P3 ;  /* 0x0000000917047c25 */ /* 0x000fd000098e0404 */
.L_x_173:
[----:B------:R-:W-:Y:S01]  /*7730*/  ISETP.NE.AND P1, PT, R2, 0x1, PT ;  /* 0x000000010200780c */ /* 0x000fe20003f25270 */
[----:B------:R-:W-:Y:S01]  /*7740*/  ULDC UR4, c[0x0][0x648] ;  /* 0x0001920000047ab9 */ /* 0x000fe20000000800 */
[----:B------:R-:W-:Y:S01]  /*7750*/  LOP3.LUT R20, R20, UR16, RZ, 0xc0, !PT ;  /* 0x0000001014147c12 */ /* 0x000fe2000f8ec0ff */
[----:B------:R-:W-:Y:S01]  /*7760*/  IMAD.MOV R22, RZ, RZ, -R22 ;  /* 0x000000ffff167224 */ /* 0x000fe200078e0a16 */
[----:B------:R-:W-:Y:S01]  /*7770*/  SHF.R.U64 R5, R4, UR4, R5 ;  /* 0x0000000404057c19 */ /* 0x000fe20008001205 */
[----:B------:R-:W-:Y:S01]  /*7780*/  ULDC UR4, c[0x0][0x638] ;  /* 0x00018e0000047ab9 */ /* 0x000fe20000000800 */
[----:B------:R-:W-:Y:S01]  /*7790*/  LOP3.LUT R6, R9, UR15, RZ, 0xc0, !PT ;  /* 0x0000000f09067c12 */ /* 0x000fe2000f8ec0ff */
[----:B------:R-:W-:Y:S02]  /*77a0*/  ULDC UR5, c[0x0][0x610] ;  /* 0x0001840000057ab9 */ /* 0x000fe40000000800 */
[----:B------:R-:W-:Y:S02]  /*77b0*/  IMAD.MOV R4, RZ, RZ, -R5 ;  /* 0x000000ffff047224 */ /* 0x000fe400078e0a05 */
[----:B------:R-:W-:-:S02]  /*77c0*/  IMAD R20, R5, UR17, R20 ;  /* 0x0000001105147c24 */ /* 0x000fc4000f8e0214 */
[----:B0-----:R-:W-:Y:S02]  /*77d0*/  @P1 IMAD R15, R21, R22, R14 ;  /* 0x00000016150f1224 */ /* 0x001fe400078e020e */
[----:B------:R-:W-:Y:S01]  /*77e0*/  IMAD R19, R4, UR4, R19 ;  /* 0x0000000404137c24 */ /* 0x000fe2000f8e0213 */
[----:B------:R-:W-:Y:S01]  /*77f0*/  ULDC UR4, c[0x0][0x600] ;  /* 0x0001800000047ab9 */ /* 0x000fe20000000800 */
[----:B------:R-:W-:Y:S02]  /*7800*/  IMAD R15, R20, UR5, R15 ;  /* 0x00000005140f7c24 */ /* 0x000fe4000f8e020f */
[----:B------:R-:W-:Y:S02]  /*7810*/  IMAD R6, R19, UR4, R6 ;  /* 0x0000000413067c24 */ /* 0x000fe4000f8e0206 */
[----:B------:R-:W-:-:S03]  /*7820*/  IMAD.MOV.U32 R4, RZ, RZ, 0x1 ;  /* 0x00000001ff047424 */ /* 0x000fc600078e00ff */
[----:B------:R-:W-:Y:S02]  /*7830*/  SEL R20, R6, R15, !P1 ;  /* 0x0000000f06147207 */ /* 0x000fe40004800000 */
[----:B------:R-:W-:-:S07]  /*7840*/  SEL R19, R15, R6, !P1 ;  /* 0x000000060f137207 */ /* 0x000fce0004800000 */
.L_x_171:
[----:B------:R-:W-:Y:S05]  /*7850*/  BSYNC B1 ;  /* 0x0000000000017941 */ /* 0x000fea0003800000 */
.L_x_170:
[----:B------:R-:W-:-:S13]  /*7860*/  LOP3.LUT P1, RZ, R4, 0xff, RZ, 0xc0, !PT ;  /* 0x000000ff04ff7812 */ /* 0x000fda000782c0ff */
[----:B------:R-:W-:Y:S05]  /*7870*/  @P1 BRA `(.L_x_174) ;  /* 0xfffffff4004c1947 */ /* 0x000fea000383ffff */
[----:B------:R-:W-:Y:S05]  /*7880*/  BSYNC B0 ;  /* 0x0000000000007941 */ /* 0x000fea0003800000 */
.L_x_162:
[----:B------:R-:W-:-:S03]  /*7890*/  UMOV UR4, 0xffffffff ;  /* 0xffffffff00047882 */ /* 0x000fc60000000000 */
[----:B------:R-:W-:Y:S05]  /*78a0*/  BRA.DIV UR4, `(.L_x_175) ;  /* 0x0000000604847947 */ /* 0x000fea000b800000 */
[----:B------:R-:W-:-:S13]  /*78b0*/  ELECT P6, URZ, PT ;  /* 0x00000000003f782f */ /* 0x000fda00038c0000 */
.L_x_192:
[----:B------:R-:W-:Y:S04]  /*78c0*/  BSSY B0, `(.L_x_176) ;  /* 0x0000046000007945 */ /* 0x000fe80003800000 */
[----:B------:R-:W-:Y:S05]  /*78d0*/  @!P6 BRA `(.L_x_177) ;  /* 0x000000040010e947 */ /* 0x000fea0003800000 */
[----:B------:R-:W-:-:S04]  /*78e0*/  LOP3.LUT R18, R18, 0x2, RZ, 0xfc, !PT ;  /* 0x0000000212127812 */ /* 0x000fc800078efcff */
[----:B------:R-:W-:-:S13]  /*78f0*/  ISETP.NE.AND P0, PT, R18, 0x3, PT ;  /* 0x000000031200780c */ /* 0x000fda0003f05270 */
[----:B------:R-:W-:Y:S05]  /*7900*/  @!P0 BRA `(.L_x_178) ;  /* 0x0000000000048947 */ /* 0x000fea0003800000 */
[----:B------:R-:W-:Y:S01]  /*7910*/  BPT.TRAP 0x1 ;  /* 0x000000040000795c */ /* 0x000fe20000300000 */
.L_x_178:
[----:B------:R-:W0:Y:S01]  /*7920*/  S2R R3, SR_CgaCtaId ;  /* 0x0000000000037919 */ /* 0x000e220000008800 */
[----:B------:R-:W-:-:S04]  /*7930*/  MOV R2, 0x400 ;  /* 0x0000040000027802 */ /* 0x000fc80000000f00 */
[----:B0-----:R-:W-:Y:S02]  /*7940*/  LEA R3, R3, R2, 0x18 ;  /* 0x0000000203037211 */ /* 0x001fe400078ec0ff */
[----:B------:R-:W-:-:S03]  /*7950*/  SHF.L.U32 R2, R0, 0x1f, RZ ;  /* 0x0000001f00027819 */ /* 0x000fc600000006ff */
[----:B------:R-:W-:-:S04]  /*7960*/  VIADD R3, R3, 0x38 ;  /* 0x0000003803037836 */ /* 0x000fc80000000000 */
[C---:B------:R-:W-:Y:S02]  /*7970*/  IMAD R7, R12.reuse, 0x8, R3 ;  /* 0x000000080c077824 */ /* 0x040fe400078e0203 */
[----:B------:R-:W-:Y:S02]  /*7980*/  VIADD R12, R12, 0x1 ;  /* 0x000000010c0c7836 */ /* 0x000fe40000000000 */
[----:B------:R-:W0:Y:S03]  /*7990*/  SYNCS.PHASECHK.TRANS64.TRYWAIT P0, [R7+URZ], R2 ;  /* 0x00000002070075a7 */ /* 0x000e26000800017f */
[----:B------:R-:W-:-:S04]  /*79a0*/  ISETP.NE.AND P1, PT, R12, 0x7, PT ;  /* 0x000000070c00780c */ /* 0x000fc80003f25270 */
[----:B------:R-:W-:Y:S02]  /*79b0*/  SEL R5, RZ, 0x1, P1 ;  /* 0x00000001ff057807 */ /* 0x000fe40000800000 */
[----:B------:R-:W-:Y:S02]  /*79c0*/  SEL R12, R12, RZ, P1 ;  /* 0x000000ff0c0c7207 */ /* 0x000fe40000800000 */
[----:B------:R-:W-:-:S03]  /*79d0*/  LOP3.LUT R5, R0, R5, RZ, 0x3c, !PT ;  /* 0x0000000500057212 */ /* 0x000fc600078e3cff */
[----:B------:R-:W-:Y:S01]  /*79e0*/  IMAD R9, R12, 0x8, R3 ;  /* 0x000000080c097824 */ /* 0x000fe200078e0203 */
[----:B------:R-:W-:Y:S01]  /*79f0*/  SHF.L.U32 R4, R5, 0x1f, RZ ;  /* 0x0000001f05047819 */ /* 0x000fe200000006ff */
[----:B0-----:R-:W-:Y:S06]  /*7a00*/  @!P0 BRA `(.L_x_179) ;  /* 0x00000004004c8947 */ /* 0x001fec0003800000 */
.L_x_193:
[----:B------:R-:W1:Y:S01]  /*7a10*/  SYNCS.PHASECHK.TRANS64.TRYWAIT P0, [R9+URZ], R4 ;  /* 0x00000004090075a7 */ /* 0x000e62000800017f */
[----:B------:R-:W-:-:S05]  /*7a20*/  VIADD R0, R12, 0x1 ;  /* 0x000000010c007836 */ /* 0x000fca0000000000 */
[----:B------:R-:W-:-:S04]  /*7a30*/  ISETP.NE.AND P1, PT, R0, 0x7, PT ;  /* 0x000000070000780c */ /* 0x000fc80003f25270 */
[----:B0-----:R-:W-:Y:S02]  /*7a40*/  SEL R2, RZ, 0x1, P1 ;  /* 0x00000001ff027807 */ /* 0x001fe40000800000 */
[----:B------:R-:W-:Y:S02]  /*7a50*/  SEL R0, R0, RZ, P1 ;  /* 0x000000ff00007207 */ /* 0x000fe40000800000 */
[----:B------:R-:W-:-:S03]  /*7a60*/  LOP3.LUT R7, R5, R2, RZ, 0x3c, !PT ;  /* 0x0000000205077212 */ /* 0x000fc600078e3cff */
[----:B------:R-:W-:Y:S01]  /*7a70*/  IMAD R6, R0, 0x8, R3 ;  /* 0x0000000800067824 */ /* 0x000fe200078e0203 */
[----:B------:R-:W-:Y:S01]  /*7a80*/  SHF.L.U32 R5, R7, 0x1f, RZ ;  /* 0x0000001f07057819 */ /* 0x000fe200000006ff */
[----:B-1----:R-:W-:Y:S06]  /*7a90*/  @!P0 BRA `(.L_x_180) ;  /* 0x00000004003c8947 */ /* 0x002fec0003800000 */
.L_x_194:
[----:B------:R-:W1:Y:S01]  /*7aa0*/  SYNCS.PHASECHK.TRANS64.TRYWAIT P0, [R6+URZ], R5 ;  /* 0x00000005060075a7 */ /* 0x000e62000800017f */
[----:B------:R-:W-:-:S05]  /*7ab0*/  VIADD R0, R0, 0x1 ;  /* 0x0000000100007836 */ /* 0x000fca0000000000 */
[----:B------:R-:W-:-:S04]  /*7ac0*/  ISETP.NE.AND P1, PT, R0, 0x7, PT ;  /* 0x000000070000780c */ /* 0x000fc80003f25270 */
[----:B------:R-:W-:Y:S02]  /*7ad0*/  SEL R2, RZ, 0x1, P1 ;  /* 0x00000001ff027807 */ /* 0x000fe40000800000 */
[----:B------:R-:W-:Y:S02]  /*7ae0*/  SEL R0, R0, RZ, P1 ;  /* 0x000000ff00007207 */ /* 0x000fe40000800000 */
[----:B------:R-:W-:-:S03]  /*7af0*/  LOP3.LUT R7, R7, R2, RZ, 0x3c, !PT ;  /* 0x0000000207077212 */ /* 0x000fc600078e3cff */
[----:B0-----:R-:W-:Y:S01]  /*7b00*/  IMAD R9, R0, 0x8, R3 ;  /* 0x0000000800097824 */ /* 0x001fe200078e0203 */
[----:B------:R-:W-:Y:S01]  /*7b10*/  SHF.L.U32 R4, R7, 0x1f, RZ ;  /* 0x0000001f07047819 */ /* 0x000fe200000006ff */
[----:B-1----:R-:W-:Y:S06]  /*7b20*/  @!P0 BRA `(.L_x_181) ;  /* 0x00000004002c8947 */ /* 0x002fec0003800000 */
.L_x_195:
        /* <DEDUP_REMOVED lines=9> */
.L_x_196:
        /* <DEDUP_REMOVED lines=9> */
.L_x_197:
[----:B------:R-:W1:Y:S01]  /*7c50*/  SYNCS.PHASECHK.TRANS64.TRYWAIT P0, [R9+URZ], R4 ;  /* 0x00000004090075a7 */ /* 0x000e62000800017f */
[----:B------:R-:W-:-:S05]  /*7c60*/  VIADD R0, R0, 0x1 ;  /* 0x0000000100007836 */ /* 0x000fca0000000000 */
[----:B------:R-:W-:-:S04]  /*7c70*/  ISETP.NE.AND P1, PT, R0, 0x7, PT ;  /* 0x000000070000780c */ /* 0x000fc80003f25270 */
[----:B------:R-:W-:Y:S02]  /*7c80*/  SEL R2, RZ, 0x1, P1 ;  /* 0x00000001ff027807 */ /* 0x000fe40000800000 */
[----:B------:R-:W-:Y:S02]  /*7c90*/  SEL R0, R0, RZ, P1 ;  /* 0x000000ff00007207 */ /* 0x000fe40000800000 */
[----:B------:R-:W-:Y:S01]  /*7ca0*/  LOP3.LUT R2, R7, R2, RZ, 0x3c, !PT ;  /* 0x0000000207027212 */ /* 0x000fe200078e3cff */
[----:B-1----:R-:W-:Y:S06]  /*7cb0*/  @!P0 BRA `(.L_x_184) ;  /* 0x0000000400048947 */ /* 0x002fec0003800000 */
.L_x_198:
[----:B------:R-:W-:Y:S01]  /*7cc0*/  IMAD R3, R0, 0x8, R3 ;  /* 0x0000000800037824 */ /* 0x000fe200078e0203 */
[----:B------:R-:W-:-:S07]  /*7cd0*/  SHF.L.U32 R0, R2, 0x1f, RZ ;  /* 0x0000001f02007819 */ /* 0x000fce00000006ff */
.L_x_185:
[----:B--2---:R2:W3:Y:S02]  /*7ce0*/  SYNCS.PHASECHK.TRANS64.TRYWAIT P0, [R3+URZ], R0 ;  /* 0x00000000030075a7 */ /* 0x0044e4000800017f */
[----:B---3--:R-:W-:Y:S05]  /*7cf0*/  @!P0 NANOSLEEP.SYNCS 0x989680 ;  /* 0x009896800000895d */ /* 0x008fea0003900000 */
[----:B------:R-:W3:Y:S02]  /*7d00*/  @!P0 SYNCS.PHASECHK.TRANS64 P0, [R3+URZ], R0 ;  /* 0x00000000030085a7 */ /* 0x000ee4000800007f */
[----:B---3--:R-:W-:Y:S05]  /*7d10*/  @!P0 BRA `(.L_x_185) ;  /* 0xfffffffc00f08947 */ /* 0x008fea000383ffff */
.L_x_177:
[----:B------:R-:W-:Y:S05]  /*7d20*/  BSYNC B0 ;  /* 0x0000000000007941 */ /* 0x000fea0003800000 */
.L_x_176:
[----:B------:R-:W-:Y:S05]  /*7d30*/  EXIT ;  /* 0x000000000000794d */ /* 0x000fea0003800000 */
.L_x_17:
[----:B-1----:R1:W2:Y:S02]  /*7d40*/  SYNCS.PHASECHK.TRANS64.TRYWAIT P1, [R3+URZ], R0 ;  /* 0x00000000030075a7 */ /* 0x0022a4000802017f */
[----:B--2---:R-:W-:Y:S05]  /*7d50*/  @!P1 NANOSLEEP.SYNCS 0x989680 ;  /* 0x009896800000995d */ /* 0x004fea0003900000 */
[----:B------:R-:W2:Y:S02]  /*7d60*/  @!P1 SYNCS.PHASECHK.TRANS64 P1, [R3+URZ], R0 ;  /* 0x00000000030095a7 */ /* 0x000ea4000802007f */
[----:B--2---:R-:W-:Y:S05]  /*7d70*/  @!P1 BRA `(.L_x_17) ;  /* 0xfffffffc00f09947 */ /* 0x004fea000383ffff */
[----:B------:R-:W-:Y:S05]  /*7d80*/  BRA `(.L_x_16) ;  /* 0xffffff9400e07947 */ /* 0x000fea000383ffff */
.L_x_22:
[----:B-1----:R-:W-:-:S04]  /*7d90*/  IMAD.U32 R4, RZ, RZ, UR7 ;  /* 0x00000007ff047e24 */ /* 0x002fc8000f8e00ff */
[----:B------:R1:W2:Y:S03]  /*7da0*/  SYNCS.PHASECHK.TRANS64.TRYWAIT P1, [R4+URZ], R3 ;  /* 0x00000003040075a7 */ /* 0x0002a6000802017f */
[----:B--2---:R-:W-:Y:S05]  /*7db0*/  @!P1 NANOSLEEP.SYNCS 0x989680 ;  /* 0x009896800000995d */ /* 0x004fea0003900000 */
[----:B------:R-:W2:Y:S02]  /*7dc0*/  @!P1 SYNCS.PHASECHK.TRANS64 P1, [R4+URZ], R3 ;  /* 0x00000003040095a7 */ /* 0x000ea4000802007f */
[----:B--2---:R-:W-:Y:S05]  /*7dd0*/  @!P1 BRA `(.L_x_22) ;  /* 0xfffffffc00ec9947 */ /* 0x004fea000383ffff */
[----:B------:R-:W-:Y:S05]  /*7de0*/  BRA `(.L_x_21) ;  /* 0xffffff9800ac7947 */ /* 0x000fea000383ffff */
.L_x_163:
[----:B------:R-:W-:Y:S01]  /*7df0*/  BSSY B1, `(.L_x_186) ;  /* 0x0000006000017945 */ /* 0x000fe20003800000 */
[----:B------:R-:W-:-:S07]  /*7e00*/  IMAD.MOV.U32 R15, RZ, RZ, -0x1 ;  /* 0xffffffffff0f7424 */ /* 0x000fce00078e00ff */
[----:B------:R-:W-:Y:S05]  /*7e10*/  WARPSYNC.COLLECTIVE R15, `(.L_x_187) ;  /* 0x000000000f0c7348 */ /* 0x000fea0003c00000 */
[----:B------:R-:W-:Y:S02]  /*7e20*/  ELECT P6, UR62, PT ;  /* 0x00000000003e782f */ /* 0x000fe400038c0000 */
[----:B------:R-:W-:Y:S01]  /*7e30*/  MOV R14, UR62 ;  /* 0x0000003e000e7c02 */ /* 0x000fe20008000f00 */
[----:B------:R-:W-:Y:S10]  /*7e40*/  ENDCOLLECTIVE ;  /* 0x000000000000791b */ /* 0x000ff40003800000 */
.L_x_187:
[----:B------:R-:W-:Y:S05]  /*7e50*/  BSYNC B1 ;  /* 0x0000000000017941 */ /* 0x000fea0003800000 */
.L_x_186:
[----:B------:R-:W-:Y:S05]  /*7e60*/  BRA `(.L_x_188) ;  /* 0xffffffec00dc7947 */ /* 0x000fea000383ffff */
.L_x_166:
[----:B0-----:R0:W1:Y:S02]  /*7e70*/  SYNCS.PHASECHK.TRANS64.TRYWAIT P1, [R14+URZ+0x38], R7 ;  /* 0x000038070e0075a7 */ /* 0x001064000802017f */
[----:B-1----:R-:W-:Y:S05]  /*7e80*/  @!P1 NANOSLEEP.SYNCS 0x989680 ;  /* 0x009896800000995d */ /* 0x002fea0003900000 */
[----:B------:R-:W1:Y:S02]  /*7e90*/  @!P1 SYNCS.PHASECHK.TRANS64 P1, [R14+URZ+0x38], R7 ;  /* 0x000038070e0095a7 */ /* 0x000e64000802007f */
[----:B-1----:R-:W-:Y:S05]  /*7ea0*/  @!P1 BRA `(.L_x_166) ;  /* 0xfffffffc00f09947 */ /* 0x002fea000383ffff */
[----:B------:R-:W-:Y:S05]  /*7eb0*/  BRA `(.L_x_189) ;  /* 0xfffffff000107947 */ /* 0x000fea000383ffff */
.L_x_175:
[----:B------:R-:W-:Y:S01]  /*7ec0*/  BSSY B0, `(.L_x_190) ;  /* 0x0000006000007945 */ /* 0x000fe20003800000 */
[----:B------:R-:W-:-:S07]  /*7ed0*/  IMAD.MOV.U32 R15, RZ, RZ, -0x1 ;  /* 0xffffffffff0f7424 */ /* 0x000fce00078e00ff */
[----:B------:R-:W-:Y:S05]  /*7ee0*/  WARPSYNC.COLLECTIVE R15, `(.L_x_191) ;  /* 0x000000000f0c7348 */ /* 0x000fea0003c00000 */
[----:B------:R-:W-:Y:S02]  /*7ef0*/  ELECT P6, UR62, PT ;  /* 0x00000000003e782f */ /* 0x000fe400038c0000 */
[----:B------:R-:W-:Y:S01]  /*7f00*/  MOV R14, UR62 ;  /* 0x0000003e000e7c02 */ /* 0x000fe20008000f00 */
[----:B------:R-:W-:Y:S10]  /*7f10*/  ENDCOLLECTIVE ;  /* 0x000000000000791b */ /* 0x000ff40003800000 */
.L_x_191:
[----:B------:R-:W-:Y:S05]  /*7f20*/  BSYNC B0 ;  /* 0x0000000000007941 */ /* 0x000fea0003800000 */
.L_x_190:
[----:B------:R-:W-:Y:S05]  /*7f30*/  BRA `(.L_x_192) ;  /* 0xfffffff800607947 */ /* 0x000fea000383ffff */
.L_x_179:
[----:B0-----:R0:W1:Y:S02]  /*7f40*/  SYNCS.PHASECHK.TRANS64.TRYWAIT P0, [R7+URZ], R2 ;  /* 0x00000002070075a7 */ /* 0x001064000800017f */
[----:B-1----:R-:W-:Y:S05]  /*7f50*/  @!P0 NANOSLEEP.SYNCS 0x989680 ;  /* 0x009896800000895d */ /* 0x002fea0003900000 */
[----:B------:R-:W1:Y:S02]  /*7f60*/  @!P0 SYNCS.PHASECHK.TRANS64 P0, [R7+URZ], R2 ;  /* 0x00000002070085a7 */ /* 0x000e64000800007f */
[----:B-1----:R-:W-:Y:S05]  /*7f70*/  @!P0 BRA `(.L_x_179) ;  /* 0xfffffffc00f08947 */ /* 0x002fea000383ffff */
[----:B------:R-:W-:Y:S05]  /*7f80*/  BRA `(.L_x_193) ;  /* 0xfffffff800a07947 */ /* 0x000fea000383ffff */
.L_x_180:
[----:B0-----:R0:W1:Y:S02]  /*7f90*/  SYNCS.PHASECHK.TRANS64.TRYWAIT P0, [R9+URZ], R4 ;  /* 0x00000004090075a7 */ /* 0x001064000800017f */
[----:B-1----:R-:W-:Y:S05]  /*7fa0*/  @!P0 NANOSLEEP.SYNCS 0x989680 ;  /* 0x009896800000895d */ /* 0x002fea0003900000 */
[----:B------:R-:W1:Y:S02]  /*7fb0*/  @!P0 SYNCS.PHASECHK.TRANS64 P0, [R9+URZ], R4 ;  /* 0x00000004090085a7 */ /* 0x000e64000800007f */
[----:B-1----:R-:W-:Y:S05]  /*7fc0*/  @!P0 BRA `(.L_x_180) ;  /* 0xfffffffc00f08947 */ /* 0x002fea000383ffff */
[----:B------:R-:W-:Y:S05]  /*7fd0*/  BRA `(.L_x_194) ;  /* 0xfffffff800b07947 */ /* 0x000fea000383ffff */
.L_x_181:
[----:B0-----:R0:W1:Y:S02]  /*7fe0*/  SYNCS.PHASECHK.TRANS64.TRYWAIT P0, [R6+URZ], R5 ;  /* 0x00000005060075a7 */ /* 0x001064000800017f */
[----:B-1----:R-:W-:Y:S05]  /*7ff0*/  @!P0 NANOSLEEP.SYNCS 0x989680 ;  /* 0x009896800000895d */ /* 0x002fea0003900000 */
[----:B------:R-:W1:Y:S02]  /*8000*/  @!P0 SYNCS.PHASECHK.TRANS64 P0, [R6+URZ], R5 ;  /* 0x00000005060085a7 */ /* 0x000e64000800007f */
[----:B-1----:R-:W-:Y:S05]  /*8010*/  @!P0 BRA `(.L_x_181) ;  /* 0xfffffffc00f08947 */ /* 0x002fea000383ffff */
[----:B------:R-:W-:Y:S05]  /*8020*/  BRA `(.L_x_195) ;  /* 0xfffffff800c07947 */ /* 0x000fea000383ffff */
.L_x_182:
[----:B0-----:R0:W1:Y:S02]  /*8030*/  SYNCS.PHASECHK.TRANS64.TRYWAIT P0, [R9+URZ], R4 ;  /* 0x00000004090075a7 */ /* 0x001064000800017f */
[----:B-1----:R-:W-:Y:S05]  /*8040*/  @!P0 NANOSLEEP.SYNCS 0x989680 ;  /* 0x009896800000895d */ /* 0x002fea0003900000 */
[----:B------:R-:W1:Y:S02]  /*8050*/  @!P0 SYNCS.PHASECHK.TRANS64 P0, [R9+URZ], R4 ;  /* 0x00000004090085a7 */ /* 0x000e64000800007f */
[----:B-1----:R-:W-:Y:S05]  /*8060*/  @!P0 BRA `(.L_x_182) ;  /* 0xfffffffc00f08947 */ /* 0x002fea000383ffff */
[----:B------:R-:W-:Y:S05]  /*8070*/  BRA `(.L_x_196) ;  /* 0xfffffff800d07947 */ /* 0x000fea000383ffff */
.L_x_183:
[----:B0-----:R0:W1:Y:S02]  /*8080*/  SYNCS.PHASECHK.TRANS64.TRYWAIT P0, [R6+URZ], R5 ;  /* 0x00000005060075a7 */ /* 0x001064000800017f */
[----:B-1----:R-:W-:Y:S05]  /*8090*/  @!P0 NANOSLEEP.SYNCS 0x989680 ;  /* 0x009896800000895d */ /* 0x002fea0003900000 */
[----:B------:R-:W1:Y:S02]  /*80a0*/  @!P0 SYNCS.PHASECHK.TRANS64 P0, [R6+URZ], R5 ;  /* 0x00000005060085a7 */ /* 0x000e64000800007f */
[----:B-1----:R-:W-:Y:S05]  /*80b0*/  @!P0 BRA `(.L_x_183) ;  /* 0xfffffffc00f08947 */ /* 0x002fea000383ffff */
[----:B------:R-:W-:Y:S05]  /*80c0*/  BRA `(.L_x_197) ;  /* 0xfffffff800e07947 */ /* 0x000fea000383ffff */
.L_x_184:
[----:B-1----:R1:W2:Y:S02]  /*80d0*/  SYNCS.PHASECHK.TRANS64.TRYWAIT P0, [R9+URZ], R4 ;  /* 0x00000004090075a7 */ /* 0x0022a4000800017f */
[----:B--2---:R-:W-:Y:S05]  /*80e0*/  @!P0 NANOSLEEP.SYNCS 0x989680 ;  /* 0x009896800000895d */ /* 0x004fea0003900000 */
[----:B------:R-:W2:Y:S02]  /*80f0*/  @!P0 SYNCS.PHASECHK.TRANS64 P0, [R9+URZ], R4 ;  /* 0x00000004090085a7 */ /* 0x000ea4000800007f */
[----:B--2---:R-:W-:Y:S05]  /*8100*/  @!P0 BRA `(.L_x_184) ;  /* 0xfffffffc00f08947 */ /* 0x004fea000383ffff */
[----:B------:R-:W-:Y:S05]  /*8110*/  BRA `(.L_x_198) ;  /* 0xfffffff800e87947 */ /* 0x000fea000383ffff */
.L_x_199:
[----:B------:R-:W-:-:S00]  /*8120*/  BRA `(.L_x_199) ;  /* 0xfffffffc00fc7947 */ /* 0x000fc0000383ffff */
[----:B------:R-:W-:-:S00]  /*8130*/  NOP ;  /* 0x0000000000007918 */ /* 0x000fc00000000000 */
        /* <DEDUP_REMOVED lines=12> */
.L_x_200:


//--------------------- .nv.global.init           --------------------------
	.section	.nv.global.init,"aw",@progbits
.nv.global.init:
	.type		$str$22,@object
	.size		$str$22,($str$23 - $str$22)
$str$22:
        /*0000*/ 	.byte	0x6b, 0x5f, 0x74, 0x69, 0x6c, 0x65, 0x5f, 0x63, 0x6f, 0x75, 0x6e, 0x74, 0x20, 0x3e, 0x3d, 0x20
        /*0010*/ 	.byte	0x31, 0x00
	.type		$str$23,@object
	.size		$str$23,(__unnamed_1 - $str$23)
$str$23:
        /*0012*/ 	.byte	0x2f, 0x74, 0x6d, 0x70, 0x2f, 0x63, 0x75, 0x74, 0x6c, 0x61, 0x73, 0x73, 0x5f, 0x73, 0x77, 0x65
        /*0022*/ 	.byte	0x65, 0x70, 0x5f, 0x73, 0x72, 0x63, 0x2f, 0x69, 0x6e, 0x63, 0x6c, 0x75, 0x64, 0x65, 0x2f, 0x63
        /*0032*/ 	.byte	0x75, 0x74, 0x6c, 0x61, 0x73, 0x73, 0x2f, 0x67, 0x65, 0x6d, 0x6d, 0x2f, 0x63, 0x6f, 0x6c, 0x6c
        /*0042*/ 	.byte	0x65, 0x63, 0x74, 0x69, 0x76, 0x65, 0x2f, 0x73, 0x6d, 0x39, 0x30, 0x5f, 0x6d, 0x6d, 0x61, 0x5f
        /*0052*/ 	.byte	0x74, 0x6d, 0x61, 0x5f, 0x67, 0x6d, 0x6d, 0x61, 0x5f, 0x73, 0x73, 0x5f, 0x77, 0x61, 0x72, 0x70
        /*0062*/ 	.byte	0x73, 0x70, 0x65, 0x63, 0x69, 0x61, 0x6c, 0x69, 0x7a, 0x65, 0x64, 0x2e, 0x68, 0x70, 0x70, 0x00
	.type		__unnamed_1,@object
	.size		__unnamed_1,(.L_0 - __unnamed_1)
__unnamed_1:
        /*0072*/ 	.byte	0x76, 0x6f, 0x69, 0x64, 0x20, 0x63, 0x75, 0x74, 0x6c, 0x61, 0x73, 0x73, 0x3a, 0x3a, 0x67, 0x65
        /* <DEDUP_REMOVED lines=180> */
        /*0bc2*/ 	.byte	0x69, 0x74, 0x79, 0x5d, 0x00
.L_0:


//--------------------- .nv.shared._ZN7cutlass13device_kernelINS_4gemm6kernel13GemmUniversalIN4cute5tupleIJiiiiEEENS1_10collective13CollectiveMmaINS1_34MainloopSm90TmaGmmaWarpSpecializedILi7ENS5_IJNS4_1CILi1EEESB_SB_EEENS1_35KernelTmaWarpSpecializedCooperativeEEENS5_IJNSA_ILi128EEESF_NSA_ILi64EEEEEENS_10bfloat16_tENS5_IJlSB_lEEESI_SJ_NS4_8TiledMMAINS4_8MMA_AtomIJNS4_4SM904GMMA28MMA_64x128x16_F32BF16BF16_SSILNSN_5MajorE0ELSP_0ELNSN_7ScaleInE1ELSQ_1EEEEEENS4_6LayoutINS5_IJNSA_ILi2EEESB_SB_EEENS5_IJSB_NSA_ILi0EEESW_EEEEENS5_IJNS4_10UnderscoreESZ_SZ_EEEEENS4_13SM90_TMA_LOADENS4_14ComposedLayoutINS4_7SwizzleILi3ELi4ELi3EEENS4_18smem_ptr_flag_bitsILi16EEENST_INS5_IJNSA_ILi8EEESG_EEENS5_IJSG_SB_EEEEEEEvNS4_8identityES12_S1C_vS1D_EENS_8epilogue10collective6detail29Sm90TmaWarpSpecializedAdapterINS1G_15DefaultEpilogueISI_SJ_SJ_NS1F_6thread17LinearCombinationISI_Li1EffLNS1K_9ScaleType4KindE0ELNS_15FloatRoundStyleE2ESI_EENS1_15EpilogueDefaultEEEEEvvEEEEvNT_6ParamsE --------------------------
	.section	.nv.shared._ZN7cutlass13device_kernelINS_4gemm6kernel13GemmUniversalIN4cute5tupleIJiiiiEEENS1_10collective13CollectiveMmaINS1_34MainloopSm90TmaGmmaWarpSpecializedILi7ENS5_IJNS4_1CILi1EEESB_SB_EEENS1_35KernelTmaWarpSpecializedCooperativeEEENS5_IJNSA_ILi128EEESF_NSA_ILi64EEEEEENS_10bfloat16_tENS5_IJlSB_lEEESI_SJ_NS4_8TiledMMAINS4_8MMA_AtomIJNS4_4SM904GMMA28MMA_64x128x16_F32BF16BF16_SSILNSN_5MajorE0ELSP_0ELNSN_7ScaleInE1ELSQ_1EEEEEENS4_6LayoutINS5_IJNSA_ILi2EEESB_SB_EEENS5_IJSB_NSA_ILi0EEESW_EEEEENS5_IJNS4_10UnderscoreESZ_SZ_EEEEENS4_13SM90_TMA_LOADENS4_14ComposedLayoutINS4_7SwizzleILi3ELi4ELi3EEENS4_18smem_ptr_flag_bitsILi16EEENST_INS5_IJNSA_ILi8EEESG_EEENS5_IJSG_SB_EEEEEEEvNS4_8identityES12_S1C_vS1D_EENS_8epilogue10collective6detail29Sm90TmaWarpSpecializedAdapterINS1G_15DefaultEpilogueISI_SJ_SJ_NS1F_6thread17LinearCombinationISI_Li1EffLNS1K_9ScaleType4KindE0ELNS_15FloatRoundStyleE2ESI_EENS1_15EpilogueDefaultEEEEEvvEEEEvNT_6ParamsE,"aw",@nobits
	.sectionflags	@""
	.align	16
	.zero		1024


//--------------------- .nv.shared.reserved.0     --------------------------
	.section	.nv.shared.reserved.0,"aw",@nobits
	.weak		__nv_reservedSMEM_offset_0_alias
	.size		__nv_reservedSMEM_offset_0_alias, 0, 0
	.other		__nv_reservedSMEM_offset_0_alias,@"STO_CUDA_RESERVED_SHARED STV_DEFAULT"
__nv_reservedSMEM_offset_0_alias:
	.zero		0


//--------------------- .nv.global                --------------------------
	.section	.nv.global,"aw",@nobits
.nv.global:
	.type		_ZN39_INTERNAL_07c27250_4_k_cu_1c9a84c1_26994cute1_E,@object
	.size		_ZN39_INTERNAL_07c27250_4_k_cu_1c9a84c1_26994cute1_E,(_ZN39_INTERNAL_07c27250_4_k_cu_1c9a84c1_26994cuda3std3__45__cpo6cbeginE - _ZN39_INTERNAL_07c27250_4_k_cu_1c9a84c1_26994cute1_E)
_ZN39_INTERNAL_07c27250_4_k_cu_1c9a84c1_26994cute1_E:
	.zero		1
	.type		_ZN39_INTERNAL_07c27250_4_k_cu_1c9a84c1_26994cuda3std3__45__cpo6cbeginE,@object
	.size		_ZN39_INTERNAL_07c27250_4_k_cu_1c9a84c1_26994cuda3std3__45__cpo6cbeginE,(_ZN39_INTERNAL_07c27250_4_k_cu_1c9a84c1_26994cuda3std3__48in_placeE - _ZN39_INTERNAL_07c27250_4_k_cu_1c9a84c1_26994cuda3std3__45__cpo6cbeginE)
_ZN39_INTERNAL_07c27250_4_k_cu_1c9a84c1_26994cuda3std3__45__cpo6cbeginE:
	.zero		1
	.type		_ZN39_INTERNAL_07c27250_4_k_cu_1c9a84c1_26994cuda3std3__48in_placeE,@object
	.size		_ZN39_INTERNAL_07c27250_4_k_cu_1c9a84c1_26994cuda3std3__48in_placeE,(_ZN39_INTERNAL_07c27250_4_k_cu_1c9a84c1_26994cuda3std6ranges3__45__cpo9iter_moveE - _ZN39_INTERNAL_07c27250_4_k_cu_1c9a84c1_26994cuda3std3__48in_placeE)
_ZN39_INTERNAL_07c27250_4_k_cu_1c9a84c1_26994cuda3std3__48in_placeE:
	.zero		1
	.type		_ZN39_INTERNAL_07c27250_4_k_cu_1c9a84c1_26994cuda3std6ranges3__45__cpo9iter_moveE,@object
	.size		_ZN39_INTERNAL_07c27250_4_k_cu_1c9a84c1_26994cuda3std6ranges3__45__cpo9iter_moveE,(_ZN39_INTERNAL_07c27250_4_k_cu_1c9a84c1_26994cuda3std3__45__cpo5beginE - _ZN39_INTERNAL_07c27250_4_k_cu_1c9a84c1_26994cuda3std6ranges3__45__cpo9iter_moveE)
_ZN39_INTERNAL_07c27250_4_k_cu_1c9a84c1_26994cuda3std6ranges3__45__cpo9iter_moveE:
	.zero		1
	.type		_ZN39_INTERNAL_07c27250_4_k_cu_1c9a84c1_26994cuda3std3__45__cpo5beginE,@object
	.size		_ZN39_INTERNAL_07c27250_4_k_cu_1c9a84c1_26994cuda3std3__45__cpo5beginE,(_ZN39_INTERNAL_07c27250_4_k_cu_1c9a84c1_26994cuda3std3__441_GLOBAL__N__07c27250_4_k_cu_1c9a84c1_26996ignoreE - _ZN39_INTERNAL_07c27250_4_k_cu_1c9a84c1_26994cuda3std3__45__cpo5beginE)
_ZN39_INTERNAL_07c27250_4_k_cu_1c9a84c1_26994cuda3std3__45__cpo5beginE:
	.zero		1
	.type		_ZN39_INTERNAL_07c27250_4_k_cu_1c9a84c1_26994cuda3std3__441_GLOBAL__N__07c27250_4_k_cu_1c9a84c1_26996ignoreE,@object
	.size		_ZN39_INTERNAL_07c27250_4_k_cu_1c9a84c1_26994cuda3std3__441_GLOBAL__N__07c27250_4_k_cu_1c9a84c1_26996ignoreE,(_ZN39_INTERNAL_07c27250_4_k_cu_1c9a84c1_26994cute7productE - _ZN39_INTERNAL_07c27250_4_k_cu_1c9a84c1_26994cuda3std3__441_GLOBAL__N__07c27250_4_k_cu_1c9a84c1_26996ignoreE)
_ZN39_INTERNAL_07c27250_4_k_cu_1c9a84c1_26994cuda3std3__441_GLOBAL__N__07c27250_4_k_cu_1c9a84c1_26996ignoreE:
	.zero		1
	.type		_ZN39_INTERNAL_07c27250_4_k_cu_1c9a84c1_26994cute7productE,@object
	.size		_ZN39_INTERNAL_07c27250_4_k_cu_1c9a84c1_26994cute7productE,(_ZN39_INTERNAL_07c27250_4_k_cu_1c9a84c1_26994cuda3std3__45__cpo3endE - _ZN39_INTERNAL_07c27250_4_k_cu_1c9a84c1_26994cute7productE)
_ZN39_INTERNAL_07c27250_4_k_cu_1c9a84c1_26994cute7productE:
	.zero		1
	.type		_ZN39_INTERNAL_07c27250_4_k_cu_1c9a84c1_26994cuda3std3__45__cpo3endE,@object
	.size		_ZN39_INTERNAL_07c27250_4_k_cu_1c9a84c1_26994cuda3std3__45__cpo3endE,(_ZN39_INTERNAL_07c27250_4_k_cu_1c9a84c1_26994cuda3std3__419piecewise_constructE - _ZN39_INTERNAL_07c27250_4_k_cu_1c9a84c1_26994cuda3std3__45__cpo3endE)
_ZN39_INTERNAL_07c27250_4_k_cu_1c9a84c1_26994cuda3std3__45__cpo3endE:
	.zero		1
	.type		_ZN39_INTERNAL_07c27250_4_k_cu_1c9a84c1_26994cuda3std3__419piecewise_constructE,@object
	.size		_ZN39_INTERNAL_07c27250_4_k_cu_1c9a84c1_26994cuda3std3__419piecewise_constructE,(_ZN39_INTERNAL_07c27250_4_k_cu_1c9a84c1_26994cuda3std3__45__cpo4cendE - _ZN39_INTERNAL_07c27250_4_k_cu_1c9a84c1_26994cuda3std3__419piecewise_constructE)
_ZN39_INTERNAL_07c27250_4_k_cu_1c9a84c1_26994cuda3std3__419piecewise_constructE:
	.zero		1
	.type		_ZN39_INTERNAL_07c27250_4_k_cu_1c9a84c1_26994cuda3std3__45__cpo4cendE,@object
	.size		_ZN39_INTERNAL_07c27250_4_k_cu_1c9a84c1_26994cuda3std3__45__cpo4cendE,(_ZN39_INTERNAL_07c27250_4_k_cu_1c9a84c1_26994cuda3std6ranges3__45__cpo4swapE - _ZN39_INTERNAL_07c27250_4_k_cu_1c9a84c1_26994cuda3std3__45__cpo4cendE)
_ZN39_INTERNAL_07c27250_4_k_cu_1c9a84c1_26994cuda3std3__45__cpo4cendE:
	.zero		1
	.type		_ZN39_INTERNAL_07c27250_4_k_cu_1c9a84c1_26994cuda3std6ranges3__45__cpo4swapE,@object
	.size		_ZN39_INTERNAL_07c27250_4_k_cu_1c9a84c1_26994cuda3std6ranges3__45__cpo4swapE,(.L_8 - _ZN39_INTERNAL_07c27250_4_k_cu_1c9a84c1_26994cuda3std6ranges3__45__cpo4swapE)
_ZN39_INTERNAL_07c27250_4_k_cu_1c9a84c1_26994cuda3std6ranges3__45__cpo4swapE:
	.zero		1
.L_8:


//--------------------- .nv.constant0._ZN7cutlass13device_kernelINS_4gemm6kernel13GemmUniversalIN4cute5tupleIJiiiiEEENS1_10collective13CollectiveMmaINS1_34MainloopSm90TmaGmmaWarpSpecializedILi7ENS5_IJNS4_1CILi1EEESB_SB_EEENS1_35KernelTmaWarpSpecializedCooperativeEEENS5_IJNSA_ILi128EEESF_NSA_ILi64EEEEEENS_10bfloat16_tENS5_IJlSB_lEEESI_SJ_NS4_8TiledMMAINS4_8MMA_AtomIJNS4_4SM904GMMA28MMA_64x128x16_F32BF16BF16_SSILNSN_5MajorE0ELSP_0ELNSN_7ScaleInE1ELSQ_1EEEEEENS4_6LayoutINS5_IJNSA_ILi2EEESB_SB_EEENS5_IJSB_NSA_ILi0EEESW_EEEEENS5_IJNS4_10UnderscoreESZ_SZ_EEEEENS4_13SM90_TMA_LOADENS4_14ComposedLayoutINS4_7SwizzleILi3ELi4ELi3EEENS4_18smem_ptr_flag_bitsILi16EEENST_INS5_IJNSA_ILi8EEESG_EEENS5_IJSG_SB_EEEEEEEvNS4_8identityES12_S1C_vS1D_EENS_8epilogue10collective6detail29Sm90TmaWarpSpecializedAdapterINS1G_15DefaultEpilogueISI_SJ_SJ_NS1F_6thread17LinearCombinationISI_Li1EffLNS1K_9ScaleType4KindE0ELNS_15FloatRoundStyleE2ESI_EENS1_15EpilogueDefaultEEEEEvvEEEEvNT_6ParamsE --------------------------
	.section	.nv.constant0._ZN7cutlass13device_kernelINS_4gemm6kernel13GemmUniversalIN4cute5tupleIJiiiiEEENS1_10collective13CollectiveMmaINS1_34MainloopSm90TmaGmmaWarpSpecializedILi7ENS5_IJNS4_1CILi1EEESB_SB_EEENS1_35KernelTmaWarpSpecializedCooperativeEEENS5_IJNSA_ILi128EEESF_NSA_ILi64EEEEEENS_10bfloat16_tENS5_IJlSB_lEEESI_SJ_NS4_8TiledMMAINS4_8MMA_AtomIJNS4_4SM904GMMA28MMA_64x128x16_F32BF16BF16_SSILNSN_5MajorE0ELSP_0ELNSN_7ScaleInE1ELSQ_1EEEEEENS4_6LayoutINS5_IJNSA_ILi2EEESB_SB_EEENS5_IJSB_NSA_ILi0EEESW_EEEEENS5_IJNS4_10UnderscoreESZ_SZ_EEEEENS4_13SM90_TMA_LOADENS4_14ComposedLayoutINS4_7SwizzleILi3ELi4ELi3EEENS4_18smem_ptr_flag_bitsILi16EEENST_INS5_IJNSA_ILi8EEESG_EEENS5_IJSG_SB_EEEEEEEvNS4_8identityES12_S1C_vS1D_EENS_8epilogue10collective6detail29Sm90TmaWarpSpecializedAdapterINS1G_15DefaultEpilogueISI_SJ_SJ_NS1F_6thread17LinearCombinationISI_Li1EffLNS1K_9ScaleType4KindE0ELNS_15FloatRoundStyleE2ESI_EENS1_15EpilogueDefaultEEEEEvvEEEEvNT_6ParamsE,"a",@progbits
	.sectionflags	@""
	.align	4
.nv.constant0._ZN7cutlass13device_kernelINS_4gemm6kernel13GemmUniversalIN4cute5tupleIJiiiiEEENS1_10collective13CollectiveMmaINS1_34MainloopSm90TmaGmmaWarpSpecializedILi7ENS5_IJNS4_1CILi1EEESB_SB_EEENS1_35KernelTmaWarpSpecializedCooperativeEEENS5_IJNSA_ILi128EEESF_NSA_ILi64EEEEEENS_10bfloat16_tENS5_IJlSB_lEEESI_SJ_NS4_8TiledMMAINS4_8MMA_AtomIJNS4_4SM904GMMA28MMA_64x128x16_F32BF16BF16_SSILNSN_5MajorE0ELSP_0ELNSN_7ScaleInE1ELSQ_1EEEEEENS4_6LayoutINS5_IJNSA_ILi2EEESB_SB_EEENS5_IJSB_NSA_ILi0EEESW_EEEEENS5_IJNS4_10UnderscoreESZ_SZ_EEEEENS4_13SM90_TMA_LOADENS4_14ComposedLayoutINS4_7SwizzleILi3ELi4ELi3EEENS4_18smem_ptr_flag_bitsILi16EEENST_INS5_IJNSA_ILi8EEESG_EEENS5_IJSG_SB_EEEEEEEvNS4_8identityES12_S1C_vS1D_EENS_8epilogue10collective6detail29Sm90TmaWarpSpecializedAdapterINS1G_15DefaultEpilogueISI_SJ_SJ_NS1F_6thread17LinearCombinationISI_Li1EffLNS1K_9ScaleType4KindE0ELNS_15FloatRoundStyleE2ESI_EENS1_15EpilogueDefaultEEEEEvvEEEEvNT_6ParamsE:
	.zero		1664


//--------------------- SYMBOLS --------------------------

	.type		.nv.reservedSmem.offset0,@object
	.size		.nv.reservedSmem.offset0,0x4
	.type		__assertfail,@function
